//
// Generated by NVIDIA NVVM Compiler
//
// Compiler Build ID: CL-36424714
// Cuda compilation tools, release 13.0, V13.0.88
// Based on NVVM 20.0.0
//

.version 9.0
.target sm_100
.address_size 64

	// .globl	timestretch01
.global .align 4 .b8 __cudart_i2opi_f[24] = {65, 144, 67, 60, 153, 149, 98, 219, 192, 221, 52, 245, 209, 87, 39, 252, 41, 21, 68, 78, 110, 131, 249, 162};

.visible .entry timestretch01(
	.param .u64 .ptr .align 1 timestretch01_param_0,
	.param .u64 .ptr .align 1 timestretch01_param_1,
	.param .u32 timestretch01_param_2,
	.param .u32 timestretch01_param_3,
	.param .u32 timestretch01_param_4,
	.param .f64 timestretch01_param_5
)
{
	.local .align 4 .b8 	__local_depot0[28];
	.reg .b64 	%SP;
	.reg .b64 	%SPL;
	.reg .pred 	%p<50>;
	.reg .b32 	%r<150>;
	.reg .b32 	%f<116>;
	.reg .b64 	%rd<93>;
	.reg .b64 	%fd<47>;

	mov.u64 	%SPL, __local_depot0;
	ld.param.u64 	%rd35, [timestretch01_param_0];
	ld.param.u64 	%rd36, [timestretch01_param_1];
	ld.param.u32 	%r52, [timestretch01_param_2];
	ld.param.u32 	%r54, [timestretch01_param_3];
	ld.param.u32 	%r53, [timestretch01_param_4];
	ld.param.f64 	%fd12, [timestretch01_param_5];
	cvta.to.global.u64 	%rd1, %rd36;
	cvta.to.global.u64 	%rd2, %rd35;
	add.u64 	%rd3, %SPL, 0;
	mov.u32 	%r55, %ctaid.x;
	mov.u32 	%r56, %ntid.x;
	mov.u32 	%r57, %tid.x;
	mad.lo.s32 	%r1, %r55, %r56, %r57;
	mov.u32 	%r58, %ctaid.y;
	mov.u32 	%r59, %ntid.y;
	mov.u32 	%r60, %tid.y;
	mad.lo.s32 	%r2, %r58, %r59, %r60;
	sub.s32 	%r3, %r52, %r54;
	mul.lo.s32 	%r61, %r52, %r2;
	add.s32 	%r4, %r61, %r1;
	setp.eq.s32 	%p1, %r2, 0;
	sub.s32 	%r62, %r61, %r52;
	selp.b32 	%r5, 0, %r62, %p1;
	setp.ge.s32 	%p2, %r1, %r52;
	@%p2 bra 	$L__BB0_46;
	setp.ne.s32 	%p3, %r2, 0;
	@%p3 bra 	$L__BB0_3;
	mul.wide.s32 	%rd78, %r4, 8;
	add.s64 	%rd79, %rd1, %rd78;
	add.s64 	%rd80, %rd2, %rd78;
	ld.global.v2.f32 	{%f110, %f111}, [%rd80];
	st.global.v2.f32 	[%rd79], {%f110, %f111};
	bra.uni 	$L__BB0_46;
$L__BB0_3:
	mul.wide.s32 	%rd38, %r4, 8;
	add.s64 	%rd39, %rd2, %rd38;
	ld.global.v2.f32 	{%f1, %f2}, [%rd39];
	add.s32 	%r63, %r5, %r1;
	mul.wide.s32 	%rd40, %r63, 8;
	add.s64 	%rd41, %rd2, %rd40;
	ld.global.v2.f32 	{%f3, %f4}, [%rd41];
	setp.neu.f32 	%p4, %f1, 0f00000000;
	@%p4 bra 	$L__BB0_5;
	setp.gt.f32 	%p8, %f2, 0f00000000;
	selp.f32 	%f112, 0f3FC90FDB, 0fBFC90FDB, %p8;
	bra.uni 	$L__BB0_6;
$L__BB0_5:
	div.rn.f32 	%f22, %f2, %f1;
	abs.f32 	%f23, %f22;
	setp.gt.f32 	%p5, %f23, 0f3F800000;
	rcp.approx.ftz.f32 	%f24, %f23;
	selp.f32 	%f25, %f24, %f23, %p5;
	mul.f32 	%f26, %f25, %f25;
	fma.rn.f32 	%f27, %f26, 0f3B2090AA, 0fBC6BE14F;
	fma.rn.f32 	%f28, %f27, %f26, 0f3D23397E;
	fma.rn.f32 	%f29, %f28, %f26, 0fBD948A7A;
	fma.rn.f32 	%f30, %f29, %f26, 0f3DD76B21;
	fma.rn.f32 	%f31, %f30, %f26, 0fBE111E88;
	fma.rn.f32 	%f32, %f31, %f26, 0f3E4CAF60;
	fma.rn.f32 	%f33, %f32, %f26, 0fBEAAAA27;
	mul.f32 	%f34, %f26, %f33;
	fma.rn.f32 	%f35, %f34, %f25, %f25;
	neg.f32 	%f36, %f35;
	fma.rn.f32 	%f37, 0f3F6EE581, 0f3FD774EB, %f36;
	selp.f32 	%f38, %f37, %f35, %p5;
	setp.num.f32 	%p6, %f23, %f23;
	copysign.f32 	%f39, %f22, %f38;
	selp.f32 	%f40, %f39, %f38, %p6;
	cvt.f64.f32 	%fd13, %f40;
	add.f64 	%fd14, %fd13, 0d400921FB54442D18;
	cvt.rn.f32.f64 	%f41, %fd14;
	setp.lt.f32 	%p7, %f1, 0f00000000;
	selp.f32 	%f112, %f41, %f40, %p7;
$L__BB0_6:
	setp.neu.f32 	%p9, %f3, 0f00000000;
	@%p9 bra 	$L__BB0_8;
	setp.gt.f32 	%p13, %f4, 0f00000000;
	selp.f32 	%f113, 0f3FC90FDB, 0fBFC90FDB, %p13;
	bra.uni 	$L__BB0_9;
$L__BB0_8:
	div.rn.f32 	%f42, %f4, %f3;
	abs.f32 	%f43, %f42;
	setp.gt.f32 	%p10, %f43, 0f3F800000;
	rcp.approx.ftz.f32 	%f44, %f43;
	selp.f32 	%f45, %f44, %f43, %p10;
	mul.f32 	%f46, %f45, %f45;
	fma.rn.f32 	%f47, %f46, 0f3B2090AA, 0fBC6BE14F;
	fma.rn.f32 	%f48, %f47, %f46, 0f3D23397E;
	fma.rn.f32 	%f49, %f48, %f46, 0fBD948A7A;
	fma.rn.f32 	%f50, %f49, %f46, 0f3DD76B21;
	fma.rn.f32 	%f51, %f50, %f46, 0fBE111E88;
	fma.rn.f32 	%f52, %f51, %f46, 0f3E4CAF60;
	fma.rn.f32 	%f53, %f52, %f46, 0fBEAAAA27;
	mul.f32 	%f54, %f46, %f53;
	fma.rn.f32 	%f55, %f54, %f45, %f45;
	neg.f32 	%f56, %f55;
	fma.rn.f32 	%f57, 0f3F6EE581, 0f3FD774EB, %f56;
	selp.f32 	%f58, %f57, %f55, %p10;
	setp.num.f32 	%p11, %f43, %f43;
	copysign.f32 	%f59, %f42, %f58;
	selp.f32 	%f60, %f59, %f58, %p11;
	cvt.f64.f32 	%fd15, %f60;
	add.f64 	%fd16, %fd15, 0d400921FB54442D18;
	cvt.rn.f32.f64 	%f61, %fd16;
	setp.lt.f32 	%p12, %f3, 0f00000000;
	selp.f32 	%f113, %f61, %f60, %p12;
$L__BB0_9:
	mul.f32 	%f62, %f2, %f2;
	fma.rn.f32 	%f63, %f1, %f1, %f62;
	sqrt.rn.f32 	%f11, %f63;
	sub.f32 	%f64, %f112, %f113;
	cvt.rn.f32.s32 	%f65, %r53;
	cvt.rn.f32.s32 	%f66, %r52;
	div.rn.f32 	%f67, %f65, %f66;
	cvt.f64.f32 	%fd17, %f67;
	mul.f64 	%fd18, %fd17, 0d401921FB54442D18;
	cvt.rn.f64.s32 	%fd19, %r1;
	mul.f64 	%fd20, %fd18, %fd19;
	cvt.rn.f64.s32 	%fd21, %r3;
	mul.f64 	%fd22, %fd20, %fd21;
	cvt.f64.f32 	%fd23, %f65;
	div.rn.f64 	%fd24, %fd22, %fd23;
	cvt.rn.f32.f64 	%f12, %fd24;
	sub.f32 	%f68, %f64, %f12;
	cvt.f64.f32 	%fd25, %f68;
	add.f64 	%fd1, %fd25, 0d400921FB54442D18;
	{
	.reg .b32 %temp; 
	mov.b64 	{%temp, %r64}, %fd1;
	}
	and.b32  	%r65, %r64, 2147483647;
	{
	.reg .b32 %temp; 
	mov.b64 	{%r66, %temp}, %fd1;
	}
	mov.f64 	%fd26, 0d401921FB54442D18;
	{
	.reg .b32 %temp; 
	mov.b64 	{%temp, %r67}, %fd26;
	}
	and.b32  	%r69, %r67, 2147483647;
	{
	.reg .b32 %temp; 
	mov.b64 	{%r70, %temp}, %fd26;
	}
	mov.b64 	%fd44, {%r66, %r65};
	mov.b64 	%fd45, {%r70, %r69};
	max.u32 	%r71, %r65, %r69;
	setp.lt.u32 	%p14, %r71, 2146435072;
	@%p14 bra 	$L__BB0_13;
	setp.num.f64 	%p30, %fd44, %fd44;
	setp.num.f64 	%p31, %fd45, %fd45;
	and.pred  	%p32, %p30, %p31;
	@%p32 bra 	$L__BB0_12;
	mov.f64 	%fd36, 0d401921FB54442D18;
	add.rn.f64 	%fd46, %fd1, %fd36;
	bra.uni 	$L__BB0_29;
$L__BB0_12:
	setp.eq.f64 	%p33, %fd44, 0d7FF0000000000000;
	selp.f64 	%fd46, 0dFFF8000000000000, %fd1, %p33;
	bra.uni 	$L__BB0_29;
$L__BB0_13:
	setp.eq.f64 	%p15, %fd45, 0d0000000000000000;
	mov.f64 	%fd46, 0dFFF8000000000000;
	@%p15 bra 	$L__BB0_29;
	setp.ltu.f64 	%p16, %fd44, %fd45;
	mov.f64 	%fd46, %fd1;
	@%p16 bra 	$L__BB0_29;
	{
	.reg .b32 %temp; 
	mov.b64 	{%temp, %r72}, %fd44;
	}
	shr.u32 	%r136, %r72, 20;
	{
	.reg .b32 %temp; 
	mov.b64 	{%temp, %r7}, %fd45;
	}
	shr.u32 	%r137, %r7, 20;
	setp.gt.u32 	%p17, %r72, 1048575;
	@%p17 bra 	$L__BB0_17;
	mul.f64 	%fd44, %fd44, 0d4350000000000000;
	{
	.reg .b32 %temp; 
	mov.b64 	{%temp, %r73}, %fd44;
	}
	shr.u32 	%r74, %r73, 20;
	add.s32 	%r75, %r136, %r74;
	add.s32 	%r136, %r75, -54;
$L__BB0_17:
	setp.gt.u32 	%p18, %r7, 1048575;
	@%p18 bra 	$L__BB0_19;
	mul.f64 	%fd45, %fd45, 0d4350000000000000;
	{
	.reg .b32 %temp; 
	mov.b64 	{%temp, %r76}, %fd45;
	}
	shr.u32 	%r77, %r76, 20;
	add.s32 	%r78, %r137, %r77;
	add.s32 	%r137, %r78, -54;
$L__BB0_19:
	mov.b64 	%rd43, %fd44;
	mov.b64 	%rd44, %fd45;
	and.b64  	%rd45, %rd43, 4503599627370495;
	or.b64  	%rd82, %rd45, 4503599627370496;
	and.b64  	%rd46, %rd44, 4503599627370495;
	or.b64  	%rd5, %rd46, 4503599627370496;
	sub.s32 	%r13, %r136, %r137;
	min.s32 	%r14, %r13, 0;
	add.s32 	%r79, %r137, %r14;
	sub.s32 	%r80, %r136, %r79;
	add.s32 	%r81, %r80, 1;
	and.b32  	%r15, %r81, 3;
	setp.eq.s32 	%p19, %r15, 0;
	mov.u32 	%r140, %r13;
	@%p19 bra 	$L__BB0_22;
	neg.s32 	%r138, %r15;
	mov.u32 	%r140, %r13;
$L__BB0_21:
	.pragma "nounroll";
	sub.s64 	%rd47, %rd82, %rd5;
	mov.b64 	%fd28, %rd47;
	{
	.reg .b32 %temp; 
	mov.b64 	{%temp, %r82}, %fd28;
	}
	setp.lt.s32 	%p20, %r82, 0;
	selp.b64 	%rd85, %rd82, %rd47, %p20;
	shl.b64 	%rd82, %rd85, 1;
	add.s32 	%r140, %r140, -1;
	add.s32 	%r138, %r138, 1;
	setp.ne.s32 	%p21, %r138, 0;
	@%p21 bra 	$L__BB0_21;
$L__BB0_22:
	sub.s32 	%r83, %r13, %r14;
	setp.lt.u32 	%p22, %r83, 3;
	@%p22 bra 	$L__BB0_24;
$L__BB0_23:
	sub.s64 	%rd48, %rd82, %rd5;
	mov.b64 	%fd29, %rd48;
	{
	.reg .b32 %temp; 
	mov.b64 	{%temp, %r84}, %fd29;
	}
	setp.lt.s32 	%p23, %r84, 0;
	selp.b64 	%rd49, %rd82, %rd48, %p23;
	shl.b64 	%rd50, %rd49, 1;
	sub.s64 	%rd51, %rd50, %rd5;
	mov.b64 	%fd30, %rd51;
	{
	.reg .b32 %temp; 
	mov.b64 	{%temp, %r85}, %fd30;
	}
	setp.lt.s32 	%p24, %r85, 0;
	selp.b64 	%rd52, %rd50, %rd51, %p24;
	shl.b64 	%rd53, %rd52, 1;
	sub.s64 	%rd54, %rd53, %rd5;
	mov.b64 	%fd31, %rd54;
	{
	.reg .b32 %temp; 
	mov.b64 	{%temp, %r86}, %fd31;
	}
	setp.lt.s32 	%p25, %r86, 0;
	selp.b64 	%rd55, %rd53, %rd54, %p25;
	shl.b64 	%rd56, %rd55, 1;
	sub.s64 	%rd57, %rd56, %rd5;
	mov.b64 	%fd32, %rd57;
	{
	.reg .b32 %temp; 
	mov.b64 	{%temp, %r87}, %fd32;
	}
	setp.lt.s32 	%p26, %r87, 0;
	selp.b64 	%rd85, %rd56, %rd57, %p26;
	shl.b64 	%rd82, %rd85, 1;
	add.s32 	%r23, %r140, -4;
	setp.gt.s32 	%p27, %r140, 3;
	mov.u32 	%r140, %r23;
	@%p27 bra 	$L__BB0_23;
$L__BB0_24:
	and.b64  	%rd15, %rd85, 9223372036854775807;
	setp.eq.s64 	%p28, %rd15, 0;
	mov.b64 	%rd86, 0;
	@%p28 bra 	$L__BB0_28;
	mov.b64 	%fd33, %rd15;
	mul.f64 	%fd34, %fd33, 0d4350000000000000;
	{
	.reg .b32 %temp; 
	mov.b64 	{%temp, %r88}, %fd34;
	}
	shr.u32 	%r89, %r88, 20;
	sub.s32 	%r90, 55, %r89;
	sub.s32 	%r24, %r137, %r90;
	shl.b64 	%rd16, %rd15, %r90;
	setp.gt.s32 	%p29, %r24, 0;
	@%p29 bra 	$L__BB0_27;
	sub.s32 	%r92, 1, %r24;
	shr.u64 	%rd86, %rd16, %r92;
	bra.uni 	$L__BB0_28;
$L__BB0_27:
	add.s32 	%r91, %r24, -1;
	cvt.u64.u32 	%rd59, %r91;
	shl.b64 	%rd60, %rd59, 52;
	add.s64 	%rd86, %rd60, %rd16;
$L__BB0_28:
	mov.b64 	%fd35, %rd86;
	copysign.f64 	%fd46, %fd1, %fd35;
$L__BB0_29:
	add.f64 	%fd37, %fd46, 0dC00921FB54442D18;
	cvt.rn.f32.f64 	%f69, %fd37;
	add.f32 	%f70, %f113, %f12;
	cvt.f64.f32 	%fd38, %f69;
	mul.f64 	%fd39, %fd12, %fd38;
	cvt.rn.f32.f64 	%f71, %fd39;
	add.f32 	%f13, %f70, %f71;
	mul.f32 	%f72, %f13, 0f3F22F983;
	cvt.rni.s32.f32 	%r149, %f72;
	cvt.rn.f32.s32 	%f73, %r149;
	fma.rn.f32 	%f74, %f73, 0fBFC90FDA, %f13;
	fma.rn.f32 	%f75, %f73, 0fB3A22168, %f74;
	fma.rn.f32 	%f115, %f73, 0fA7C234C5, %f75;
	abs.f32 	%f15, %f13;
	setp.ltu.f32 	%p34, %f15, 0f47CE4780;
	mov.u32 	%r145, %r149;
	mov.f32 	%f114, %f115;
	@%p34 bra 	$L__BB0_37;
	setp.neu.f32 	%p35, %f15, 0f7F800000;
	@%p35 bra 	$L__BB0_32;
	mov.f32 	%f78, 0f00000000;
	mul.rn.f32 	%f114, %f13, %f78;
	mov.b32 	%r145, 0;
	bra.uni 	$L__BB0_37;
$L__BB0_32:
	mov.b32 	%r26, %f13;
	shl.b32 	%r94, %r26, 8;
	or.b32  	%r27, %r94, -2147483648;
	mov.b64 	%rd89, 0;
	mov.b32 	%r142, 0;
	mov.u64 	%rd87, __cudart_i2opi_f;
	mov.u64 	%rd88, %rd3;
$L__BB0_33:
	.pragma "nounroll";
	ld.global.nc.u32 	%r95, [%rd87];
	mad.wide.u32 	%rd63, %r95, %r27, %rd89;
	shr.u64 	%rd89, %rd63, 32;
	st.local.u32 	[%rd88], %rd63;
	add.s32 	%r142, %r142, 1;
	add.s64 	%rd88, %rd88, 4;
	add.s64 	%rd87, %rd87, 4;
	setp.ne.s32 	%p36, %r142, 6;
	@%p36 bra 	$L__BB0_33;
	shr.u32 	%r96, %r26, 23;
	st.local.u32 	[%rd3+24], %rd89;
	and.b32  	%r30, %r96, 31;
	and.b32  	%r97, %r96, 224;
	add.s32 	%r98, %r97, -128;
	shr.u32 	%r99, %r98, 5;
	mul.wide.u32 	%rd64, %r99, 4;
	sub.s64 	%rd26, %rd3, %rd64;
	ld.local.u32 	%r143, [%rd26+24];
	ld.local.u32 	%r144, [%rd26+20];
	setp.eq.s32 	%p37, %r30, 0;
	@%p37 bra 	$L__BB0_36;
	shf.l.wrap.b32 	%r143, %r144, %r143, %r30;
	ld.local.u32 	%r100, [%rd26+16];
	shf.l.wrap.b32 	%r144, %r100, %r144, %r30;
$L__BB0_36:
	shr.u32 	%r101, %r143, 30;
	shf.l.wrap.b32 	%r102, %r144, %r143, 2;
	shl.b32 	%r103, %r144, 2;
	shr.u32 	%r104, %r102, 31;
	add.s32 	%r105, %r104, %r101;
	neg.s32 	%r106, %r105;
	setp.lt.s32 	%p38, %r26, 0;
	selp.b32 	%r145, %r106, %r105, %p38;
	xor.b32  	%r107, %r102, %r26;
	shr.s32 	%r108, %r102, 31;
	xor.b32  	%r109, %r108, %r102;
	xor.b32  	%r110, %r108, %r103;
	cvt.u64.u32 	%rd65, %r109;
	shl.b64 	%rd66, %rd65, 32;
	cvt.u64.u32 	%rd67, %r110;
	or.b64  	%rd68, %rd66, %rd67;
	cvt.rn.f64.s64 	%fd40, %rd68;
	mul.f64 	%fd41, %fd40, 0d3BF921FB54442D19;
	cvt.rn.f32.f64 	%f76, %fd41;
	neg.f32 	%f77, %f76;
	setp.lt.s32 	%p39, %r107, 0;
	selp.f32 	%f114, %f77, %f76, %p39;
$L__BB0_37:
	setp.ltu.f32 	%p40, %f15, 0f47CE4780;
	add.s32 	%r112, %r145, 1;
	mul.rn.f32 	%f79, %f114, %f114;
	and.b32  	%r113, %r145, 1;
	setp.eq.b32 	%p41, %r113, 1;
	selp.f32 	%f80, %f114, 0f3F800000, %p41;
	fma.rn.f32 	%f81, %f79, %f80, 0f00000000;
	fma.rn.f32 	%f82, %f79, 0f37CBAC00, 0fBAB607ED;
	selp.f32 	%f83, 0fB94D4153, %f82, %p41;
	selp.f32 	%f84, 0f3C0885E4, 0f3D2AAABB, %p41;
	fma.rn.f32 	%f85, %f83, %f79, %f84;
	selp.f32 	%f86, 0fBE2AAAA8, 0fBEFFFFFF, %p41;
	fma.rn.f32 	%f87, %f85, %f79, %f86;
	fma.rn.f32 	%f88, %f87, %f81, %f80;
	and.b32  	%r114, %r112, 2;
	setp.eq.s32 	%p42, %r114, 0;
	mov.f32 	%f89, 0f00000000;
	sub.f32 	%f90, %f89, %f88;
	selp.f32 	%f91, %f88, %f90, %p42;
	mul.f32 	%f92, %f11, %f91;
	add.s64 	%rd27, %rd1, %rd38;
	st.global.f32 	[%rd27], %f92;
	@%p40 bra 	$L__BB0_45;
	setp.neu.f32 	%p43, %f15, 0f7F800000;
	@%p43 bra 	$L__BB0_40;
	mov.f32 	%f95, 0f00000000;
	mul.rn.f32 	%f115, %f13, %f95;
	mov.b32 	%r149, 0;
	bra.uni 	$L__BB0_45;
$L__BB0_40:
	mov.b32 	%r39, %f13;
	shl.b32 	%r116, %r39, 8;
	or.b32  	%r40, %r116, -2147483648;
	mov.b64 	%rd92, 0;
	mov.b32 	%r146, 0;
	mov.u64 	%rd90, __cudart_i2opi_f;
	mov.u64 	%rd91, %rd3;
$L__BB0_41:
	.pragma "nounroll";
	ld.global.nc.u32 	%r117, [%rd90];
	mad.wide.u32 	%rd72, %r117, %r40, %rd92;
	shr.u64 	%rd92, %rd72, 32;
	st.local.u32 	[%rd91], %rd72;
	add.s32 	%r146, %r146, 1;
	add.s64 	%rd91, %rd91, 4;
	add.s64 	%rd90, %rd90, 4;
	setp.ne.s32 	%p44, %r146, 6;
	@%p44 bra 	$L__BB0_41;
	shr.u32 	%r118, %r39, 23;
	st.local.u32 	[%rd3+24], %rd92;
	and.b32  	%r43, %r118, 31;
	and.b32  	%r119, %r118, 224;
	add.s32 	%r120, %r119, -128;
	shr.u32 	%r121, %r120, 5;
	mul.wide.u32 	%rd73, %r121, 4;
	sub.s64 	%rd34, %rd3, %rd73;
	ld.local.u32 	%r147, [%rd34+24];
	ld.local.u32 	%r148, [%rd34+20];
	setp.eq.s32 	%p45, %r43, 0;
	@%p45 bra 	$L__BB0_44;
	shf.l.wrap.b32 	%r147, %r148, %r147, %r43;
	ld.local.u32 	%r122, [%rd34+16];
	shf.l.wrap.b32 	%r148, %r122, %r148, %r43;
$L__BB0_44:
	shr.u32 	%r123, %r147, 30;
	shf.l.wrap.b32 	%r124, %r148, %r147, 2;
	shl.b32 	%r125, %r148, 2;
	shr.u32 	%r126, %r124, 31;
	add.s32 	%r127, %r126, %r123;
	neg.s32 	%r128, %r127;
	setp.lt.s32 	%p46, %r39, 0;
	selp.b32 	%r149, %r128, %r127, %p46;
	xor.b32  	%r129, %r124, %r39;
	shr.s32 	%r130, %r124, 31;
	xor.b32  	%r131, %r130, %r124;
	xor.b32  	%r132, %r130, %r125;
	cvt.u64.u32 	%rd74, %r131;
	shl.b64 	%rd75, %rd74, 32;
	cvt.u64.u32 	%rd76, %r132;
	or.b64  	%rd77, %rd75, %rd76;
	cvt.rn.f64.s64 	%fd42, %rd77;
	mul.f64 	%fd43, %fd42, 0d3BF921FB54442D19;
	cvt.rn.f32.f64 	%f93, %fd43;
	neg.f32 	%f94, %f93;
	setp.lt.s32 	%p47, %r129, 0;
	selp.f32 	%f115, %f94, %f93, %p47;
$L__BB0_45:
	mul.rn.f32 	%f96, %f115, %f115;
	and.b32  	%r134, %r149, 1;
	setp.eq.b32 	%p48, %r134, 1;
	selp.f32 	%f97, 0f3F800000, %f115, %p48;
	fma.rn.f32 	%f98, %f96, %f97, 0f00000000;
	fma.rn.f32 	%f99, %f96, 0f37CBAC00, 0fBAB607ED;
	selp.f32 	%f100, %f99, 0fB94D4153, %p48;
	selp.f32 	%f101, 0f3D2AAABB, 0f3C0885E4, %p48;
	fma.rn.f32 	%f102, %f100, %f96, %f101;
	selp.f32 	%f103, 0fBEFFFFFF, 0fBE2AAAA8, %p48;
	fma.rn.f32 	%f104, %f102, %f96, %f103;
	fma.rn.f32 	%f105, %f104, %f98, %f97;
	and.b32  	%r135, %r149, 2;
	setp.eq.s32 	%p49, %r135, 0;
	mov.f32 	%f106, 0f00000000;
	sub.f32 	%f107, %f106, %f105;
	selp.f32 	%f108, %f105, %f107, %p49;
	mul.f32 	%f109, %f11, %f108;
	st.global.f32 	[%rd27+4], %f109;
$L__BB0_46:
	ret;

}


// ===== COMPILED SASS (sm_100) =====

	.target	sm_100

	.elftype	@"ET_EXEC"


//--------------------- .note.nv.tkinfo           --------------------------
	.section	.note.nv.tkinfo,"",@"SHT_NOTE"
	.sectionflags	@"SHF_NOTE_NV_TKINFO"
	.tkinfo
        /*0018*/ 	.word	0x00000002
        /*0030*/ 	.string	""
        /*0030*/ 	.string	"ptxas"
        /*0030*/ 	.string	"Cuda compilation tools, release 13.0, V13.0.88"
        /*0030*/ 	.string	"Build cuda_13.0.r13.0/compiler.36424714_0"
        /*0030*/ 	.string	"-arch sm_100 -m 64 "



//--------------------- .note.nv.cuinfo           --------------------------
	.section	.note.nv.cuinfo,"",@"SHT_NOTE"
	.sectionflags	@"SHF_NOTE_NV_CUINFO"
        /*0018*/ 	.short	0x0002
        /*001a*/ 	.short	0x0064
        /*001c*/ 	.short	0x0082
	.zero		2


//--------------------- .nv.info                  --------------------------
	.section	.nv.info,"",@"SHT_CUDA_INFO"
	.align	4


	//----- nvinfo : EIATTR_REGCOUNT
	.align		4
        /*0000*/ 	.byte	0x04, 0x2f
        /*0002*/ 	.short	(.L_2 - .L_1)
	.align		4
.L_1:
        /*0004*/ 	.word	index@(timestretch01)
        /*0008*/ 	.word	0x0000001c


	//----- nvinfo : EIATTR_FRAME_SIZE
	.align		4
.L_2:
        /*000c*/ 	.byte	0x04, 0x11
        /*000e*/ 	.short	(.L_4 - .L_3)
	.align		4
.L_3:
        /*0010*/ 	.word	index@($__internal_2_$__cuda_sm3x_div_rn_noftz_f32_slowpath)
        /*0014*/ 	.word	0x00000020


	//----- nvinfo : EIATTR_FRAME_SIZE
	.align		4
.L_4:
        /*0018*/ 	.byte	0x04, 0x11
        /*001a*/ 	.short	(.L_6 - .L_5)
	.align		4
.L_5:
        /*001c*/ 	.word	index@($__internal_1_$__cuda_sm20_sqrt_rn_f32_slowpath)
        /*0020*/ 	.word	0x00000020


	//----- nvinfo : EIATTR_FRAME_SIZE
	.align		4
.L_6:
        /*0024*/ 	.byte	0x04, 0x11
        /*0026*/ 	.short	(.L_8 - .L_7)
	.align		4
.L_7:
        /*0028*/ 	.word	index@($__internal_0_$__cuda_sm20_div_rn_f64_full)
        /*002c*/ 	.word	0x00000020


	//----- nvinfo : EIATTR_FRAME_SIZE
	.align		4
.L_8:
        /*0030*/ 	.byte	0x04, 0x11
        /*0032*/ 	.short	(.L_10 - .L_9)
	.align		4
.L_9:
        /*0034*/ 	.word	index@(timestretch01)
        /*0038*/ 	.word	0x00000020


	//----- nvinfo : EIATTR_MIN_STACK_SIZE
	.align		4
.L_10:
        /*003c*/ 	.byte	0x04, 0x12
        /*003e*/ 	.short	(.L_12 - .L_11)
	.align		4
.L_11:
        /*0040*/ 	.word	index@(timestretch01)
        /*0044*/ 	.word	0x00000020
.L_12:


//--------------------- .nv.compat                --------------------------
	.section	.nv.compat,"",@"SHT_CUDA_COMPAT_INFO"
	.align	4
        /*0000*/ 	.byte	0x02, 0x09, 0x00, 0x00, 0x02, 0x02, 0x01, 0x00, 0x02, 0x05, 0x05, 0x00, 0x03, 0x07, 0x01, 0x01
        /*0010*/ 	.byte	0x02, 0x03, 0x00, 0x00, 0x02, 0x06, 0x01, 0x00, 0x04, 0x0b, 0x08, 0x00, 0x01, 0x00, 0x00, 0x00
        /*0020*/ 	.byte	0x00, 0x00, 0x00, 0x00


//--------------------- .nv.info.timestretch01    --------------------------
	.section	.nv.info.timestretch01,"",@"SHT_CUDA_INFO"
	.sectionflags	@""
	.align	4


	//----- nvinfo : EIATTR_CUDA_API_VERSION
	.align		4
        /*0000*/ 	.byte	0x04, 0x37
        /*0002*/ 	.short	(.L_14 - .L_13)
.L_13:
        /*0004*/ 	.word	0x00000082


	//----- nvinfo : EIATTR_KPARAM_INFO
	.align		4
.L_14:
        /*0008*/ 	.byte	0x04, 0x17
        /*000a*/ 	.short	(.L_16 - .L_15)
.L_15:
        /*000c*/ 	.word	0x00000000
        /*0010*/ 	.short	0x0005
        /*0012*/ 	.short	0x0020
        /*0014*/ 	.byte	0x00, 0xf0, 0x21, 0x00


	//----- nvinfo : EIATTR_KPARAM_INFO
	.align		4
.L_16:
        /*0018*/ 	.byte	0x04, 0x17
        /*001a*/ 	.short	(.L_18 - .L_17)
.L_17:
        /*001c*/ 	.word	0x00000000
        /*0020*/ 	.short	0x0004
        /*0022*/ 	.short	0x0018
        /*0024*/ 	.byte	0x00, 0xf0, 0x11, 0x00


	//----- nvinfo : EIATTR_KPARAM_INFO
	.align		4
.L_18:
        /*0028*/ 	.byte	0x04, 0x17
        /*002a*/ 	.short	(.L_20 - .L_19)
.L_19:
        /*002c*/ 	.word	0x00000000
        /*0030*/ 	.short	0x0003
        /*0032*/ 	.short	0x0014
        /*0034*/ 	.byte	0x00, 0xf0, 0x11, 0x00


	//----- nvinfo : EIATTR_KPARAM_INFO
	.align		4
.L_20:
        /*0038*/ 	.byte	0x04, 0x17
        /*003a*/ 	.short	(.L_22 - .L_21)
.L_21:
        /*003c*/ 	.word	0x00000000
        /*0040*/ 	.short	0x0002
        /*0042*/ 	.short	0x0010
        /*0044*/ 	.byte	0x00, 0xf0, 0x11, 0x00


	//----- nvinfo : EIATTR_KPARAM_INFO
	.align		4
.L_22:
        /*0048*/ 	.byte	0x04, 0x17
        /*004a*/ 	.short	(.L_24 - .L_23)
.L_23:
        /*004c*/ 	.word	0x00000000
        /*0050*/ 	.short	0x0001
        /*0052*/ 	.short	0x0008
        /*0054*/ 	.byte	0x00, 0xf5, 0x21, 0x00


	//----- nvinfo : EIATTR_KPARAM_INFO
	.align		4
.L_24:
        /*0058*/ 	.byte	0x04, 0x17
        /*005a*/ 	.short	(.L_26 - .L_25)
.L_25:
        /*005c*/ 	.word	0x00000000
        /*0060*/ 	.short	0x0000
        /*0062*/ 	.short	0x0000
        /*0064*/ 	.byte	0x00, 0xf5, 0x21, 0x00


	//----- nvinfo : EIATTR_SPARSE_MMA_MASK
	.align		4
.L_26:
        /*0068*/ 	.byte	0x03, 0x50
        /*006a*/ 	.short	0x0000


	//----- nvinfo : EIATTR_MAXREG_COUNT
	.align		4
        /*006c*/ 	.byte	0x03, 0x1b
        /*006e*/ 	.short	0x00ff


	//----- nvinfo : EIATTR_MERCURY_ISA_VERSION
	.align		4
        /*0070*/ 	.byte	0x03, 0x5f
        /*0072*/ 	.short	0x0101


	//----- nvinfo : EIATTR_VRC_CTA_INIT_COUNT
	.align		4
        /*0074*/ 	.byte	0x02, 0x4a
	.zero		1
	.zero		1


	//----- nvinfo : EIATTR_EXIT_INSTR_OFFSETS
	.align		4
        /*0078*/ 	.byte	0x04, 0x1c
        /*007a*/ 	.short	(.L_28 - .L_27)


	//   ....[0]....
.L_27:
        /*007c*/ 	.word	0x000000c0


	//   ....[1]....
        /*0080*/ 	.word	0x00000170


	//   ....[2]....
        /*0084*/ 	.word	0x00001e50


	//----- nvinfo : EIATTR_CRS_STACK_SIZE
	.align		4
.L_28:
        /*0088*/ 	.byte	0x04, 0x1e
        /*008a*/ 	.short	(.L_30 - .L_29)
.L_29:
        /*008c*/ 	.word	0x00000000


	//----- nvinfo : EIATTR_CBANK_PARAM_SIZE
	.align		4
.L_30:
        /*0090*/ 	.byte	0x03, 0x19
        /*0092*/ 	.short	0x0028


	//----- nvinfo : EIATTR_PARAM_CBANK
	.align		4
        /*0094*/ 	.byte	0x04, 0x0a
        /*0096*/ 	.short	(.L_32 - .L_31)
	.align		4
.L_31:
        /*0098*/ 	.word	index@(.nv.constant0.timestretch01)
        /*009c*/ 	.short	0x0380
        /*009e*/ 	.short	0x0028


	//----- nvinfo : EIATTR_SW_WAR
	.align		4
.L_32:
        /*00a0*/ 	.byte	0x04, 0x36
        /*00a2*/ 	.short	(.L_34 - .L_33)
.L_33:
        /*00a4*/ 	.word	0x00000008
.L_34:


//--------------------- .nv.callgraph             --------------------------
	.section	.nv.callgraph,"",@"SHT_CUDA_CALLGRAPH"
	.align	4
	.sectionentsize	8
	.align		4
        /*0000*/ 	.word	0x00000000
	.align		4
        /*0004*/ 	.word	0xffffffff
	.align		4
        /*0008*/ 	.word	0x00000000
	.align		4
        /*000c*/ 	.word	0xfffffffe
	.align		4
        /*0010*/ 	.word	0x00000000
	.align		4
        /*0014*/ 	.word	0xfffffffd
	.align		4
        /*0018*/ 	.word	0x00000000
	.align		4
        /*001c*/ 	.word	0xfffffffc


//--------------------- .nv.constant4             --------------------------
	.section	.nv.constant4,"a",@progbits
	.align	8
	.align		8
.nv.constant4:
        /*0000*/ 	.dword	__cudart_i2opi_f


//--------------------- .text.timestretch01       --------------------------
	.section	.text.timestretch01,"ax",@progbits
	.align	128
        .global         timestretch01
        .type           timestretch01,@function
        .size           timestretch01,(.L_x_53 - timestretch01)
        .other          timestretch01,@"STO_CUDA_ENTRY STV_DEFAULT"
timestretch01:
.text.timestretch01:
[----:B------:R-:W0:Y:S01]  /*0000*/  LDC R1, c[0x0][0x37c] ;  /* 0x0000df00ff017b82 */ /* 0x000e220000000800 */
[----:B------:R-:W1:Y:S07]  /*0010*/  S2R R3, SR_TID.X ;  /* 0x0000000000037919 */ /* 0x000e6e0000002100 */
[----:B------:R-:W1:Y:S01]  /*0020*/  S2UR UR4, SR_CTAID.X ;  /* 0x00000000000479c3 */ /* 0x000e620000002500 */
[----:B0-----:R-:W-:Y:S01]  /*0030*/  VIADD R1, R1, 0xffffffe0 ;  /* 0xffffffe001017836 */ /* 0x001fe20000000000 */
[----:B------:R-:W0:Y:S06]  /*0040*/  S2R R5, SR_TID.Y ;  /* 0x0000000000057919 */ /* 0x000e2c0000002200 */
[----:B------:R-:W1:Y:S08]  /*0050*/  LDC R12, c[0x0][0x360] ;  /* 0x0000d800ff0c7b82 */ /* 0x000e700000000800 */
[----:B------:R-:W2:Y:S08]  /*0060*/  LDC R2, c[0x0][0x390] ;  /* 0x0000e400ff027b82 */ /* 0x000eb00000000800 */
[----:B------:R-:W0:Y:S08]  /*0070*/  S2UR UR5, SR_CTAID.Y ;  /* 0x00000000000579c3 */ /* 0x000e300000002600 */
[----:B------:R-:W0:Y:S01]  /*0080*/  LDC R0, c[0x0][0x364] ;  /* 0x0000d900ff007b82 */ /* 0x000e220000000800 */
[----:B-1----:R-:W-:-:S05]  /*0090*/  IMAD R12, R12, UR4, R3 ;  /* 0x000000040c0c7c24 */ /* 0x002fca000f8e0203 */
[----:B--2---:R-:W-:Y:S01]  /*00a0*/  ISETP.GE.AND P0, PT, R12, R2, PT ;  /* 0x000000020c00720c */ /* 0x004fe20003f06270 */
[----:B0-----:R-:W-:-:S12]  /*00b0*/  IMAD R3, R0, UR5, R5 ;  /* 0x0000000500037c24 */ /* 0x001fd8000f8e0205 */
[----:B------:R-:W-:Y:S05]  /*00c0*/  @P0 EXIT ;  /* 0x000000000000094d */ /* 0x000fea0003800000 */
[C---:B------:R-:W-:Y:S01]  /*00d0*/  ISETP.NE.AND P0, PT, R3.reuse, RZ, PT ;  /* 0x000000ff0300720c */ /* 0x040fe20003f05270 */
[----:B------:R-:W0:Y:S01]  /*00e0*/  LDCU.64 UR6, c[0x0][0x358] ;  /* 0x00006b00ff0677ac */ /* 0x000e220008000a00 */
[----:B------:R-:W-:-:S11]  /*00f0*/  IMAD R10, R3, R2, R12 ;  /* 0x00000002030a7224 */ /* 0x000fd600078e020c */
[----:B------:R-:W-:Y:S05]  /*0100*/  @P0 BRA `(.L_x_0) ;  /* 0x00000000001c0947 */ /* 0x000fea0003800000 */
[----:B------:R-:W1:Y:S08]  /*0110*/  LDC.64 R2, c[0x0][0x380] ;  /* 0x0000e000ff027b82 */ /* 0x000e700000000a00 */
[----:B------:R-:W2:Y:S01]  /*0120*/  LDC.64 R4, c[0x0][0x388] ;  /* 0x0000e200ff047b82 */ /* 0x000ea20000000a00 */
[----:B-1----:R-:W-:-:S06]  /*0130*/  IMAD.WIDE R2, R10, 0x8, R2 ;  /* 0x000000080a027825 */ /* 0x002fcc00078e0202 */
[----:B0-----:R-:W3:Y:S01]  /*0140*/  LDG.E.64 R2, desc[UR6][R2.64] ;  /* 0x0000000602027981 */ /* 0x001ee2000c1e1b00 */
[----:B--2---:R-:W-:-:S05]  /*0150*/  IMAD.WIDE R10, R10, 0x8, R4 ;  /* 0x000000080a0a7825 */ /* 0x004fca00078e0204 */
[----:B---3--:R-:W-:Y:S01]  /*0160*/  STG.E.64 desc[UR6][R10.64], R2 ;  /* 0x000000020a007986 */ /* 0x008fe2000c101b06 */
[----:B------:R-:W-:Y:S05]  /*0170*/  EXIT ;  /* 0x000000000000794d */ /* 0x000fea0003800000 */
.L_x_0:
[----:B------:R-:W1:Y:S01]  /*0180*/  LDC.64 R6, c[0x0][0x380] ;  /* 0x0000e000ff067b82 */ /* 0x000e620000000a00 */
[C---:B------:R-:W-:Y:S01]  /*0190*/  IMAD R0, R3.reuse, R2, -R2 ;  /* 0x0000000203007224 */ /* 0x040fe200078e0a02 */
[----:B------:R-:W-:-:S04]  /*01a0*/  ISETP.NE.AND P0, PT, R3, RZ, PT ;  /* 0x000000ff0300720c */ /* 0x000fc80003f05270 */
[----:B------:R-:W-:Y:S01]  /*01b0*/  SEL R3, R0, RZ, P0 ;  /* 0x000000ff00037207 */ /* 0x000fe20000000000 */
[----:B-1----:R-:W-:-:S06]  /*01c0*/  IMAD.WIDE R8, R10, 0x8, R6 ;  /* 0x000000080a087825 */ /* 0x002fcc00078e0206 */
[----:B0-----:R-:W2:Y:S01]  /*01d0*/  LDG.E.64 R8, desc[UR6][R8.64] ;  /* 0x0000000608087981 */ /* 0x001ea2000c1e1b00 */
[----:B------:R-:W-:-:S04]  /*01e0*/  IMAD.IADD R3, R12, 0x1, R3 ;  /* 0x000000010c037824 */ /* 0x000fc800078e0203 */
[----:B------:R-:W-:-:S06]  /*01f0*/  IMAD.WIDE R6, R3, 0x8, R6 ;  /* 0x0000000803067825 */ /* 0x000fcc00078e0206 */
[----:B------:R-:W5:Y:S01]  /*0200*/  LDG.E.64 R6, desc[UR6][R6.64] ;  /* 0x0000000606067981 */ /* 0x000f62000c1e1b00 */
[----:B------:R-:W-:Y:S01]  /*0210*/  BSSY.RECONVERGENT B0, `(.L_x_1) ;  /* 0x000002e000007945 */ /* 0x000fe20003800200 */
[----:B--2---:R-:W-:-:S13]  /*0220*/  FSETP.NEU.AND P1, PT, R8, RZ, PT ;  /* 0x000000ff0800720b */ /* 0x004fda0003f2d000 */
[----:B------:R-:W-:Y:S01]  /*0230*/  @!P1 IMAD.MOV.U32 R11, RZ, RZ, 0x3fc90fdb ;  /* 0x3fc90fdbff0b9424 */ /* 0x000fe200078e00ff */
[----:B------:R-:W-:-:S04]  /*0240*/  @!P1 FSETP.GT.AND P0, PT, R9, RZ, PT ;  /* 0x000000ff0900920b */ /* 0x000fc80003f04000 */
[----:B------:R-:W-:Y:S01]  /*0250*/  @!P1 FSEL R11, R11, -1.5707963705062866211, P0 ;  /* 0xbfc90fdb0b0b9808 */ /* 0x000fe20000000000 */
[----:B------:R-:W-:Y:S08]  /*0260*/  @!P1 BRA `(.L_x_2) ;  /* 0x0000000000a09947 */ /* 0x000ff00003800000 */
[----:B------:R-:W0:Y:S01]  /*0270*/  MUFU.RCP R3, R8 ;  /* 0x0000000800037308 */ /* 0x000e220000001000 */
[----:B------:R-:W-:Y:S07]  /*0280*/  BSSY.RECONVERGENT B1, `(.L_x_3) ;  /* 0x000000d000017945 */ /* 0x000fee0003800200 */
[----:B------:R-:W1:Y:S01]  /*0290*/  FCHK P0, R9, R8 ;  /* 0x0000000809007302 */ /* 0x000e620000000000 */
[----:B0-----:R-:W-:-:S04]  /*02a0*/  FFMA R0, -R8, R3, 1 ;  /* 0x3f80000008007423 */ /* 0x001fc80000000103 */
[----:B------:R-:W-:-:S04]  /*02b0*/  FFMA R0, R3, R0, R3 ;  /* 0x0000000003007223 */ /* 0x000fc80000000003 */
[----:B------:R-:W-:-:S04]  /*02c0*/  FFMA R3, R9, R0, RZ ;  /* 0x0000000009037223 */ /* 0x000fc800000000ff */
[----:B------:R-:W-:-:S04]  /*02d0*/  FFMA R2, -R8, R3, R9 ;  /* 0x0000000308027223 */ /* 0x000fc80000000109 */
[----:B------:R-:W-:Y:S01]  /*02e0*/  FFMA R0, R0, R2, R3 ;  /* 0x0000000200007223 */ /* 0x000fe20000000003 */
[----:B-1----:R-:W-:Y:S06]  /*02f0*/  @!P0 BRA `(.L_x_4) ;  /* 0x0000000000148947 */ /* 0x002fec0003800000 */
[----:B------:R-:W-:Y:S01]  /*0300*/  IMAD.MOV.U32 R0, RZ, RZ, R9 ;  /* 0x000000ffff007224 */ /* 0x000fe200078e0009 */
[----:B------:R-:W-:Y:S01]  /*0310*/  MOV R14, 0x340 ;  /* 0x00000340000e7802 */ /* 0x000fe20000000f00 */
[----:B------:R-:W-:-:S07]  /*0320*/  IMAD.MOV.U32 R3, RZ, RZ, R8 ;  /* 0x000000ffff037224 */ /* 0x000fce00078e0008 */
[----:B-----5:R-:W-:Y:S05]  /*0330*/  CALL.REL.NOINC `($__internal_2_$__cuda_sm3x_div_rn_noftz_f32_slowpath) ;  /* 0x00000020009c7944 */ /* 0x020fea0003c00000 */
[----:B------:R-:W-:-:S07]  /*0340*/  IMAD.MOV.U32 R0, RZ, RZ, R2 ;  /* 0x000000ffff007224 */ /* 0x000fce00078e0002 */
.L_x_4:
[----:B------:R-:W-:Y:S05]  /*0350*/  BSYNC.RECONVERGENT B1 ;  /* 0x0000000000017941 */ /* 0x000fea0003800200 */
.L_x_3:
[----:B------:R-:W0:Y:S01]  /*0360*/  MUFU.RCP R3, |R0| ;  /* 0x4000000000037308 */ /* 0x000e220000001000 */
[----:B------:R-:W-:Y:S01]  /*0370*/  FSETP.GT.AND P0, PT, |R0|, 1, PT ;  /* 0x3f8000000000780b */ /* 0x000fe20003f04200 */
[----:B------:R-:W-:Y:S01]  /*0380*/  IMAD.MOV.U32 R5, RZ, RZ, 0x3b2090aa ;  /* 0x3b2090aaff057424 */ /* 0x000fe200078e00ff */
[----:B------:R-:W-:Y:S01]  /*0390*/  UMOV UR4, 0x54442d18 ;  /* 0x54442d1800047882 */ /* 0x000fe20000000000 */
[----:B------:R-:W-:Y:S01]  /*03a0*/  IMAD.MOV.U32 R4, RZ, RZ, 0x3f6ee581 ;  /* 0x3f6ee581ff047424 */ /* 0x000fe200078e00ff */
[----:B------:R-:W-:Y:S01]  /*03b0*/  UMOV UR5, 0x400921fb ;  /* 0x400921fb00057882 */ /* 0x000fe20000000000 */
[----:B0-----:R-:W-:-:S05]  /*03c0*/  FSEL R3, R3, |R0|, P0 ;  /* 0x4000000003037208 */ /* 0x001fca0000000000 */
[----:B------:R-:W-:-:S04]  /*03d0*/  FMUL R2, R3, R3 ;  /* 0x0000000303027220 */ /* 0x000fc80000400000 */
[----:B------:R-:W-:-:S04]  /*03e0*/  FFMA R5, R2, R5, -0.014396979473531246185 ;  /* 0xbc6be14f02057423 */ /* 0x000fc80000000005 */
[----:B------:R-:W-:-:S04]  /*03f0*/  FFMA R5, R2, R5, 0.039849750697612762451 ;  /* 0x3d23397e02057423 */ /* 0x000fc80000000005 */
[----:B------:R-:W-:-:S04]  /*0400*/  FFMA R5, R2, R5, -0.072529748082160949707 ;  /* 0xbd948a7a02057423 */ /* 0x000fc80000000005 */
[----:B------:R-:W-:-:S04]  /*0410*/  FFMA R5, R2, R5, 0.10518480092287063599 ;  /* 0x3dd76b2102057423 */ /* 0x000fc80000000005 */
[----:B------:R-:W-:-:S04]  /*0420*/  FFMA R5, R2, R5, -0.14171802997589111328 ;  /* 0xbe111e8802057423 */ /* 0x000fc80000000005 */
[----:B------:R-:W-:-:S04]  /*0430*/  FFMA R5, R2, R5, 0.19988775253295898438 ;  /* 0x3e4caf6002057423 */ /* 0x000fc80000000005 */
[----:B------:R-:W-:-:S04]  /*0440*/  FFMA R5, R2, R5, -0.33332940936088562012 ;  /* 0xbeaaaa2702057423 */ /* 0x000fc80000000005 */
[----:B------:R-:W-:-:S04]  /*0450*/  FMUL R2, R2, R5 ;  /* 0x0000000502027220 */ /* 0x000fc80000400000 */
[----:B------:R-:W-:-:S04]  /*0460*/  FFMA R3, R3, R2, R3 ;  /* 0x0000000203037223 */ /* 0x000fc80000000003 */
[----:B------:R-:W-:Y:S01]  /*0470*/  @P0 FFMA R3, R4, 1.6832555532455444336, -R3 ;  /* 0x3fd774eb04030823 */ /* 0x000fe20000000803 */
[----:B------:R-:W-:-:S04]  /*0480*/  FSETP.NAN.AND P0, PT, |R0|, |R0|, PT ;  /* 0x400000000000720b */ /* 0x000fc80003f08200 */
[----:B------:R-:W-:-:S04]  /*0490*/  LOP3.LUT R0, R3, 0x80000000, R0, 0xb8, !PT ;  /* 0x8000000003007812 */ /* 0x000fc800078eb800 */
[----:B------:R-:W-:Y:S02]  /*04a0*/  FSEL R11, R0, R3, !P0 ;  /* 0x00000003000b7208 */ /* 0x000fe40004000000 */
[----:B------:R-:W-:Y:S02]  /*04b0*/  FSETP.GEU.AND P0, PT, R8, RZ, PT ;  /* 0x000000ff0800720b */ /* 0x000fe40003f0e000 */
[----:B------:R-:W0:Y:S02]  /*04c0*/  F2F.F64.F32 R2, R11 ;  /* 0x0000000b00027310 */ /* 0x000e240000201800 */
[----:B0-----:R-:W-:-:S09]  /*04d0*/  DADD R2, R2, UR4 ;  /* 0x0000000402027e29 */ /* 0x001fd20008000000 */
[----:B------:R0:W1:Y:S02]  /*04e0*/  @!P0 F2F.F32.F64 R11, R2 ;  /* 0x00000002000b8310 */ /* 0x0000640000301000 */
.L_x_2:
[----:B------:R-:W-:Y:S05]  /*04f0*/  BSYNC.RECONVERGENT B0 ;  /* 0x0000000000007941 */ /* 0x000fea0003800200 */
.L_x_1:
[----:B-----5:R-:W-:Y:S01]  /*0500*/  FSETP.NEU.AND P1, PT, R6, RZ, PT ;  /* 0x000000ff0600720b */ /* 0x020fe20003f2d000 */
[----:B------:R-:W-:-:S12]  /*0510*/  BSSY.RECONVERGENT B0, `(.L_x_5) ;  /* 0x000002d000007945 */ /* 0x000fd80003800200 */
[----:B------:R-:W-:Y:S01]  /*0520*/  @!P1 IMAD.MOV.U32 R4, RZ, RZ, 0x3fc90fdb ;  /* 0x3fc90fdbff049424 */ /* 0x000fe200078e00ff */
[----:B------:R-:W-:-:S04]  /*0530*/  @!P1 FSETP.GT.AND P0, PT, R7, RZ, PT ;  /* 0x000000ff0700920b */ /* 0x000fc80003f04000 */
[----:B------:R-:W-:Y:S01]  /*0540*/  @!P1 FSEL R4, R4, -1.5707963705062866211, P0 ;  /* 0xbfc90fdb04049808 */ /* 0x000fe20000000000 */
[----:B------:R-:W-:Y:S08]  /*0550*/  @!P1 BRA `(.L_x_6) ;  /* 0x0000000000a09947 */ /* 0x000ff00003800000 */
[----:B0-----:R-:W0:Y:S01]  /*0560*/  MUFU.RCP R3, R6 ;  /* 0x0000000600037308 */ /* 0x001e220000001000 */
[----:B------:R-:W-:Y:S07]  /*0570*/  BSSY.RECONVERGENT B1, `(.L_x_7) ;  /* 0x000000d000017945 */ /* 0x000fee0003800200 */
[----:B------:R-:W2:Y:S01]  /*0580*/  FCHK P0, R7, R6 ;  /* 0x0000000607007302 */ /* 0x000ea20000000000 */
[----:B0-----:R-:W-:-:S04]  /*0590*/  FFMA R0, -R6, R3, 1 ;  /* 0x3f80000006007423 */ /* 0x001fc80000000103 */
[----:B------:R-:W-:-:S04]  /*05a0*/  FFMA R0, R3, R0, R3 ;  /* 0x0000000003007223 */ /* 0x000fc80000000003 */
[----:B------:R-:W-:-:S04]  /*05b0*/  FFMA R3, R7, R0, RZ ;  /* 0x0000000007037223 */ /* 0x000fc800000000ff */
[----:B------:R-:W-:-:S04]  /*05c0*/  FFMA R2, -R6, R3, R7 ;  /* 0x0000000306027223 */ /* 0x000fc80000000107 */
[----:B------:R-:W-:Y:S01]  /*05d0*/  FFMA R0, R0, R2, R3 ;  /* 0x0000000200007223 */ /* 0x000fe20000000003 */
[----:B--2---:R-:W-:Y:S06]  /*05e0*/  @!P0 BRA `(.L_x_8) ;  /* 0x0000000000148947 */ /* 0x004fec0003800000 */
[----:B------:R-:W-:Y:S01]  /*05f0*/  IMAD.MOV.U32 R0, RZ, RZ, R7 ;  /* 0x000000ffff007224 */ /* 0x000fe200078e0007 */
[----:B------:R-:W-:Y:S01]  /*0600*/  MOV R14, 0x630 ;  /* 0x00000630000e7802 */ /* 0x000fe20000000f00 */
[----:B------:R-:W-:-:S07]  /*0610*/  IMAD.MOV.U32 R3, RZ, RZ, R6 ;  /* 0x000000ffff037224 */ /* 0x000fce00078e0006 */
[----:B-1----:R-:W-:Y:S05]  /*0620*/  CALL.REL.NOINC `($__internal_2_$__cuda_sm3x_div_rn_noftz_f32_slowpath) ;  /* 0x0000001c00e07944 */ /* 0x002fea0003c00000 */
[----:B------:R-:W-:-:S07]  /*0630*/  IMAD.MOV.U32 R0, RZ, RZ, R2 ;  /* 0x000000ffff007224 */ /* 0x000fce00078e0002 */
.L_x_8:
[----:B------:R-:W-:Y:S05]  /*0640*/  BSYNC.RECONVERGENT B1 ;  /* 0x0000000000017941 */ /* 0x000fea0003800200 */
.L_x_7:
        /* <DEDUP_REMOVED lines=24> */
[----:B------:R2:W3:Y:S02]  /*07d0*/  @!P0 F2F.F32.F64 R4, R2 ;  /* 0x0000000200048310 */ /* 0x0004e40000301000 */
.L_x_6:
[----:B------:R-:W-:Y:S05]  /*07e0*/  BSYNC.RECONVERGENT B0 ;  /* 0x0000000000007941 */ /* 0x000fea0003800200 */
.L_x_5:
[----:B------:R-:W-:Y:S01]  /*07f0*/  FMUL R9, R9, R9 ;  /* 0x0000000909097220 */ /* 0x000fe20000400000 */
[----:B------:R-:W-:Y:S03]  /*0800*/  BSSY.RECONVERGENT B0, `(.L_x_9) ;  /* 0x000000d000007945 */ /* 0x000fe60003800200 */
[----:B------:R-:W-:-:S04]  /*0810*/  FFMA R0, R8, R8, R9 ;  /* 0x0000000808007223 */ /* 0x000fc80000000009 */
[----:B0-2---:R-:W-:Y:S01]  /*0820*/  VIADD R2, R0, 0xf3000000 ;  /* 0xf300000000027836 */ /* 0x005fe20000000000 */
[----:B------:R0:W2:Y:S04]  /*0830*/  MUFU.RSQ R3, R0 ;  /* 0x0000000000037308 */ /* 0x0000a80000001400 */
[----:B------:R-:W-:-:S13]  /*0840*/  ISETP.GT.U32.AND P0, PT, R2, 0x727fffff, PT ;  /* 0x727fffff0200780c */ /* 0x000fda0003f04070 */
[----:B0-2---:R-:W-:Y:S05]  /*0850*/  @!P0 BRA `(.L_x_10) ;  /* 0x00000000000c8947 */ /* 0x005fea0003800000 */
[----:B------:R-:W-:-:S07]  /*0860*/  MOV R8, 0x880 ;  /* 0x0000088000087802 */ /* 0x000fce0000000f00 */
[----:B-1-3--:R-:W-:Y:S05]  /*0870*/  CALL.REL.NOINC `($__internal_1_$__cuda_sm20_sqrt_rn_f32_slowpath) ;  /* 0x0000001800ec7944 */ /* 0x00afea0003c00000 */
[----:B------:R-:W-:Y:S05]  /*0880*/  BRA `(.L_x_11) ;  /* 0x0000000000107947 */ /* 0x000fea0003800000 */
.L_x_10:
[----:B------:R-:W-:Y:S01]  /*0890*/  FMUL.FTZ R5, R0, R3 ;  /* 0x0000000300057220 */ /* 0x000fe20000410000 */
[----:B------:R-:W-:-:S03]  /*08a0*/  FMUL.FTZ R3, R3, 0.5 ;  /* 0x3f00000003037820 */ /* 0x000fc60000410000 */
[----:B------:R-:W-:-:S04]  /*08b0*/  FFMA R0, -R5, R5, R0 ;  /* 0x0000000505007223 */ /* 0x000fc80000000100 */
[----:B------:R-:W-:-:S07]  /*08c0*/  FFMA R5, R0, R3, R5 ;  /* 0x0000000300057223 */ /* 0x000fce0000000005 */
.L_x_11:
[----:B------:R-:W-:Y:S05]  /*08d0*/  BSYNC.RECONVERGENT B0 ;  /* 0x0000000000007941 */ /* 0x000fea0003800200 */
.L_x_9:
[----:B------:R-:W0:Y:S01]  /*08e0*/  LDC.64 R8, c[0x0][0x390] ;  /* 0x0000e400ff087b82 */ /* 0x000e220000000a00 */
[----:B------:R-:W2:Y:S01]  /*08f0*/  LDCU UR4, c[0x0][0x398] ;  /* 0x00007300ff0477ac */ /* 0x000ea20008000800 */
[----:B-1-3--:R-:W-:Y:S01]  /*0900*/  FADD R11, -R4, R11 ;  /* 0x0000000b040b7221 */ /* 0x00afe20000000100 */
[----:B--2---:R-:W-:Y:S02]  /*0910*/  I2FP.F32.S32 R0, UR4 ;  /* 0x0000000400007c45 */ /* 0x004fe40008201400 */
[----:B0-----:R-:W-:Y:S01]  /*0920*/  I2FP.F32.S32 R3, R8 ;  /* 0x0000000800037245 */ /* 0x001fe20000201400 */
[----:B------:R-:W-:-:S03]  /*0930*/  IMAD.IADD R8, R8, 0x1, -R9 ;  /* 0x0000000108087824 */ /* 0x000fc600078e0a09 */
[----:B------:R-:W0:Y:S08]  /*0940*/  MUFU.RCP R2, R3 ;  /* 0x0000000300027308 */ /* 0x000e300000001000 */
[----:B------:R-:W1:Y:S01]  /*0950*/  FCHK P0, R0, R3 ;  /* 0x0000000300007302 */ /* 0x000e620000000000 */
[----:B0-----:R-:W-:-:S04]  /*0960*/  FFMA R7, -R3, R2, 1 ;  /* 0x3f80000003077423 */ /* 0x001fc80000000102 */
[----:B------:R-:W-:-:S04]  /*0970*/  FFMA R7, R2, R7, R2 ;  /* 0x0000000702077223 */ /* 0x000fc80000000002 */
[----:B------:R-:W-:-:S04]  /*0980*/  FFMA R2, R0, R7, RZ ;  /* 0x0000000700027223 */ /* 0x000fc800000000ff */
[----:B------:R-:W-:-:S04]  /*0990*/  FFMA R6, -R3, R2, R0 ;  /* 0x0000000203067223 */ /* 0x000fc80000000100 */
[----:B------:R-:W-:Y:S01]  /*09a0*/  FFMA R20, R7, R6, R2 ;  /* 0x0000000607147223 */ /* 0x000fe20000000002 */
[----:B-1----:R-:W-:Y:S06]  /*09b0*/  @!P0 BRA `(.L_x_12) ;  /* 0x00000000000c8947 */ /* 0x002fec0003800000 */
[----:B------:R-:W-:-:S07]  /*09c0*/  MOV R14, 0x9e0 ;  /* 0x000009e0000e7802 */ /* 0x000fce0000000f00 */
[----:B------:R-:W-:Y:S05]  /*09d0*/  CALL.REL.NOINC `($__internal_2_$__cuda_sm3x_div_rn_noftz_f32_slowpath) ;  /* 0x0000001800f47944 */ /* 0x000fea0003c00000 */
[----:B------:R-:W-:-:S07]  /*09e0*/  IMAD.MOV.U32 R20, RZ, RZ, R2 ;  /* 0x000000ffff147224 */ /* 0x000fce00078e0002 */
.L_x_12:
[----:B------:R-:W0:Y:S01]  /*09f0*/  F2F.F64.F32 R6, R0 ;  /* 0x0000000000067310 */ /* 0x000e220000201800 */
[----:B------:R-:W-:Y:S01]  /*0a00*/  IMAD.MOV.U32 R14, RZ, RZ, 0x1 ;  /* 0x00000001ff0e7424 */ /* 0x000fe200078e00ff */
[----:B------:R-:W-:Y:S01]  /*0a10*/  UMOV UR4, 0x54442d18 ;  /* 0x54442d1800047882 */ /* 0x000fe20000000000 */
[----:B------:R-:W-:Y:S01]  /*0a20*/  UMOV UR5, 0x401921fb ;  /* 0x401921fb00057882 */ /* 0x000fe20000000000 */
[----:B------:R-:W-:Y:S04]  /*0a30*/  BSSY.RECONVERGENT B0, `(.L_x_13) ;  /* 0x0000018000007945 */ /* 0x000fe80003800200 */
[----:B------:R-:W1:Y:S08]  /*0a40*/  F2F.F64.F32 R2, R20 ;  /* 0x0000001400027310 */ /* 0x000e700000201800 */
[----:B0-----:R-:W0:Y:S01]  /*0a50*/  MUFU.RCP64H R15, R7 ;  /* 0x00000007000f7308 */ /* 0x001e220000001800 */
[----:B-1----:R-:W-:-:S07]  /*0a60*/  DMUL R2, R2, UR4 ;  /* 0x0000000402027c28 */ /* 0x002fce0008000000 */
[----:B------:R-:W1:Y:S08]  /*0a70*/  I2F.F64 R12, R12 ;  /* 0x0000000c000c7312 */ /* 0x000e700000201c00 */
[----:B------:R-:W2:Y:S01]  /*0a80*/  I2F.F64 R8, R8 ;  /* 0x0000000800087312 */ /* 0x000ea20000201c00 */
[----:B0-----:R-:W-:Y:S02]  /*0a90*/  DFMA R16, -R6, R14, 1 ;  /* 0x3ff000000610742b */ /* 0x001fe4000000010e */
[----:B-1----:R-:W-:-:S06]  /*0aa0*/  DMUL R2, R2, R12 ;  /* 0x0000000c02027228 */ /* 0x002fcc0000000000 */
[----:B------:R-:W-:-:S08]  /*0ab0*/  DFMA R16, R16, R16, R16 ;  /* 0x000000101010722b */ /* 0x000fd00000000010 */
[----:B------:R-:W-:Y:S02]  /*0ac0*/  DFMA R16, R14, R16, R14 ;  /* 0x000000100e10722b */ /* 0x000fe4000000000e */
[----:B--2---:R-:W-:-:S06]  /*0ad0*/  DMUL R14, R2, R8 ;  /* 0x00000008020e7228 */ /* 0x004fcc0000000000 */
[----:B------:R-:W-:-:S04]  /*0ae0*/  DFMA R18, -R6, R16, 1 ;  /* 0x3ff000000612742b */ /* 0x000fc80000000110 */
[----:B------:R-:W-:-:S04]  /*0af0*/  FSETP.GEU.AND P1, PT, |R15|, 6.5827683646048100446e-37, PT ;  /* 0x036000000f00780b */ /* 0x000fc80003f2e200 */
[----:B------:R-:W-:-:S08]  /*0b00*/  DFMA R18, R16, R18, R16 ;  /* 0x000000121012722b */ /* 0x000fd00000000010 */
[----:B------:R-:W-:-:S08]  /*0b10*/  DMUL R2, R14, R18 ;  /* 0x000000120e027228 */ /* 0x000fd00000000000 */
[----:B------:R-:W-:-:S08]  /*0b20*/  DFMA R16, -R6, R2, R14 ;  /* 0x000000020610722b */ /* 0x000fd0000000010e */
[----:B------:R-:W-:-:S10]  /*0b30*/  DFMA R2, R18, R16, R2 ;  /* 0x000000101202722b */ /* 0x000fd40000000002 */
[----:B------:R-:W-:-:S05]  /*0b40*/  FFMA R0, RZ, R7, R3 ;  /* 0x00000007ff007223 */ /* 0x000fca0000000003 */
[----:B------:R-:W-:-:S13]  /*0b50*/  FSETP.GT.AND P0, PT, |R0|, 1.469367938527859385e-39, PT ;  /* 0x001000000000780b */ /* 0x000fda0003f04200 */
[----:B------:R-:W-:Y:S05]  /*0b60*/  @P0 BRA P1, `(.L_x_14) ;  /* 0x0000000000100947 */ /* 0x000fea0000800000 */
[----:B------:R-:W-:-:S07]  /*0b70*/  MOV R0, 0xb90 ;  /* 0x00000b9000007802 */ /* 0x000fce0000000f00 */
[----:B------:R-:W-:Y:S05]  /*0b80*/  CALL.REL.NOINC `($__internal_0_$__cuda_sm20_div_rn_f64_full) ;  /* 0x0000001000b47944 */ /* 0x000fea0003c00000 */
[----:B------:R-:W-:Y:S02]  /*0b90*/  IMAD.MOV.U32 R2, RZ, RZ, R14 ;  /* 0x000000ffff027224 */ /* 0x000fe400078e000e */
[----:B------:R-:W-:-:S07]  /*0ba0*/  IMAD.MOV.U32 R3, RZ, RZ, R15 ;  /* 0x000000ffff037224 */ /* 0x000fce00078e000f */
.L_x_14:
[----:B------:R-:W-:Y:S05]  /*0bb0*/  BSYNC.RECONVERGENT B0 ;  /* 0x0000000000007941 */ /* 0x000fea0003800200 */
.L_x_13:
[----:B------:R-:W0:Y:S01]  /*0bc0*/  F2F.F32.F64 R2, R2 ;  /* 0x0000000200027310 */ /* 0x000e220000301000 */
[----:B------:R-:W-:Y:S01]  /*0bd0*/  UMOV UR4, 0x54442d18 ;  /* 0x54442d1800047882 */ /* 0x000fe20000000000 */
[----:B------:R-:W-:Y:S01]  /*0be0*/  UMOV UR5, 0x400921fb ;  /* 0x400921fb00057882 */ /* 0x000fe20000000000 */
[----:B------:R-:W-:Y:S01]  /*0bf0*/  BSSY.RECONVERGENT B0, `(.L_x_15) ;  /* 0x0000075000007945 */ /* 0x000fe20003800200 */
[----:B0-----:R-:W-:-:S04]  /*0c00*/  FADD R11, R11, -R2 ;  /* 0x800000020b0b7221 */ /* 0x001fc80000000000 */
[----:B------:R-:W0:Y:S02]  /*0c10*/  F2F.F64.F32 R6, R11 ;  /* 0x0000000b00067310 */ /* 0x000e240000201800 */
[----:B0-----:R-:W-:-:S10]  /*0c20*/  DADD R6, R6, UR4 ;  /* 0x0000000406067e29 */ /* 0x001fd40008000000 */
[----:B------:R-:W-:Y:S01]  /*0c30*/  LOP3.LUT R9, R7, 0x7fffffff, RZ, 0xc0, !PT ;  /* 0x7fffffff07097812 */ /* 0x000fe200078ec0ff */
[----:B------:R-:W-:-:S03]  /*0c40*/  IMAD.MOV.U32 R8, RZ, RZ, R6 ;  /* 0x000000ffff087224 */ /* 0x000fc600078e0006 */
[----:B------:R-:W-:-:S04]  /*0c50*/  VIMNMX.U32 R0, PT, PT, R9, 0x401921fb, !PT ;  /* 0x401921fb09007848 */ /* 0x000fc80007fe0000 */
[----:B------:R-:W-:-:S13]  /*0c60*/  ISETP.GE.U32.AND P0, PT, R0, 0x7ff00000, PT ;  /* 0x7ff000000000780c */ /* 0x000fda0003f06070 */
[----:B------:R-:W-:Y:S05]  /*0c70*/  @!P0 BRA `(.L_x_16) ;  /* 0x0000000000208947 */ /* 0x000fea0003800000 */
[----:B------:R-:W-:-:S14]  /*0c80*/  DSETP.NAN.AND P0, PT, R8, R8, PT ;  /* 0x000000080800722a */ /* 0x000fdc0003f08000 */
[----:B------:R-:W-:Y:S01]  /*0c90*/  @P0 IMAD.MOV.U32 R12, RZ, RZ, 0x54442d18 ;  /* 0x54442d18ff0c0424 */ /* 0x000fe200078e00ff */
[----:B------:R-:W-:Y:S01]  /*0ca0*/  @!P0 DSETP.NEU.AND P1, PT, R8, +INF , PT ;  /* 0x7ff000000800842a */ /* 0x000fe20003f2d000 */
[----:B------:R-:W-:-:S06]  /*0cb0*/  @P0 IMAD.MOV.U32 R13, RZ, RZ, 0x401921fb ;  /* 0x401921fbff0d0424 */ /* 0x000fcc00078e00ff */
[----:B------:R-:W-:-:S06]  /*0cc0*/  @P0 DADD R12, R6, R12 ;  /* 0x00000000060c0229 */ /* 0x000fcc000000000c */
[----:B------:R-:W-:Y:S02]  /*0cd0*/  @!P0 FSEL R12, R6, RZ, P1 ;  /* 0x000000ff060c8208 */ /* 0x000fe40000800000 */
[----:B------:R-:W-:Y:S01]  /*0ce0*/  @!P0 FSEL R13, R7, -QNAN , P1 ;  /* 0xfff80000070d8808 */ /* 0x000fe20000800000 */
[----:B------:R-:W-:Y:S06]  /*0cf0*/  BRA `(.L_x_17) ;  /* 0x0000000400907947 */ /* 0x000fec0003800000 */
.L_x_16:
[----:B------:R-:W-:Y:S01]  /*0d00*/  UMOV UR4, 0x54442d18 ;  /* 0x54442d1800047882 */ /* 0x000fe20000000000 */
[----:B------:R-:W-:Y:S01]  /*0d10*/  UMOV UR5, 0x401921fb ;  /* 0x401921fb00057882 */ /* 0x000fe20000000000 */
[----:B------:R-:W-:Y:S01]  /*0d20*/  IMAD.MOV.U32 R12, RZ, RZ, R6 ;  /* 0x000000ffff0c7224 */ /* 0x000fe200078e0006 */
[----:B------:R-:W-:Y:S01]  /*0d30*/  DSETP.GE.AND P0, PT, R8, UR4, PT ;  /* 0x0000000408007e2a */ /* 0x000fe2000bf06000 */
[----:B------:R-:W-:-:S13]  /*0d40*/  IMAD.MOV.U32 R13, RZ, RZ, R7 ;  /* 0x000000ffff0d7224 */ /* 0x000fda00078e0007 */
[----:B------:R-:W-:Y:S05]  /*0d50*/  @!P0 BRA `(.L_x_17) ;  /* 0x0000000400788947 */ /* 0x000fea0003800000 */
[----:B------:R-:W-:Y:S01]  /*0d60*/  ISETP.GT.U32.AND P0, PT, R9, 0xfffff, PT ;  /* 0x000fffff0900780c */ /* 0x000fe20003f04070 */
[----:B------:R-:W-:Y:S01]  /*0d70*/  BSSY.RECONVERGENT B1, `(.L_x_18) ;  /* 0x000001e000017945 */ /* 0x000fe20003800200 */
[----:B------:R-:W-:-:S11]  /*0d80*/  SHF.R.U32.HI R3, RZ, 0x14, R9 ;  /* 0x00000014ff037819 */ /* 0x000fd60000011609 */
[----:B------:R-:W-:-:S10]  /*0d90*/  @!P0 DMUL R8, R8, 1.80143985094819840000e+16 ;  /* 0x4350000008088828 */ /* 0x000fd40000000000 */
[C---:B------:R-:W-:Y:S01]  /*0da0*/  @!P0 LEA.HI R0, R9.reuse, R3, RZ, 0xc ;  /* 0x0000000309008211 */ /* 0x040fe200078f60ff */
[----:B------:R-:W-:Y:S01]  /*0db0*/  IMAD.MOV.U32 R11, RZ, RZ, R8 ;  /* 0x000000ffff0b7224 */ /* 0x000fe200078e0008 */
[----:B------:R-:W-:-:S03]  /*0dc0*/  LOP3.LUT R9, R9, 0xfffff, RZ, 0xc0, !PT ;  /* 0x000fffff09097812 */ /* 0x000fc600078ec0ff */
[----:B------:R-:W-:Y:S01]  /*0dd0*/  @!P0 VIADD R3, R0, 0xffffffca ;  /* 0xffffffca00038836 */ /* 0x000fe20000000000 */
[----:B------:R-:W-:-:S03]  /*0de0*/  LOP3.LUT R9, R9, 0x100000, RZ, 0xfc, !PT ;  /* 0x0010000009097812 */ /* 0x000fc600078efcff */
[----:B------:R-:W-:-:S04]  /*0df0*/  VIADD R13, R3, 0xfffffbff ;  /* 0xfffffbff030d7836 */ /* 0x000fc80000000000 */
[----:B------:R-:W-:Y:S01]  /*0e00*/  IMAD.MOV.U32 R0, RZ, RZ, R13 ;  /* 0x000000ffff007224 */ /* 0x000fe200078e000d */
[----:B------:R-:W-:-:S04]  /*0e10*/  VIMNMX R14, PT, PT, RZ, R13, PT ;  /* 0x0000000dff0e7248 */ /* 0x000fc80003fe0100 */
[----:B------:R-:W-:-:S05]  /*0e20*/  IADD3 R3, PT, PT, R3, -0x401, -R14 ;  /* 0xfffffbff03037810 */ /* 0x000fca0007ffe80e */
[----:B------:R-:W-:-:S05]  /*0e30*/  VIADD R3, R3, 0x1 ;  /* 0x0000000103037836 */ /* 0x000fca0000000000 */
[----:B------:R-:W-:-:S13]  /*0e40*/  LOP3.LUT P0, R3, R3, 0x3, RZ, 0xc0, !PT ;  /* 0x0000000303037812 */ /* 0x000fda000780c0ff */
[----:B------:R-:W-:Y:S05]  /*0e50*/  @!P0 BRA `(.L_x_19) ;  /* 0x00000000003c8947 */ /* 0x000fea0003800000 */
[----:B------:R-:W-:Y:S01]  /*0e60*/  BSSY.RECONVERGENT B2, `(.L_x_19) ;  /* 0x000000e000027945 */ /* 0x000fe20003800200 */
[----:B------:R-:W-:Y:S02]  /*0e70*/  IMAD.MOV R3, RZ, RZ, -R3 ;  /* 0x000000ffff037224 */ /* 0x000fe400078e0a03 */
[----:B------:R-:W-:-:S07]  /*0e80*/  IMAD.MOV.U32 R0, RZ, RZ, R13 ;  /* 0x000000ffff007224 */ /* 0x000fce00078e000d */
.L_x_20:
[----:B------:R-:W-:Y:S01]  /*0e90*/  VIADD R3, R3, 0x1 ;  /* 0x0000000103037836 */ /* 0x000fe20000000000 */
[----:B------:R-:W-:Y:S01]  /*0ea0*/  IADD3 R12, P0, PT, R11, -0x54442d18, RZ ;  /* 0xabbbd2e80b0c7810 */ /* 0x000fe20007f1e0ff */
[----:B------:R-:W-:-:S03]  /*0eb0*/  VIADD R0, R0, 0xffffffff ;  /* 0xffffffff00007836 */ /* 0x000fc60000000000 */
[----:B------:R-:W-:Y:S02]  /*0ec0*/  ISETP.NE.AND P1, PT, R3, RZ, PT ;  /* 0x000000ff0300720c */ /* 0x000fe40003f25270 */
[----:B------:R-:W-:-:S04]  /*0ed0*/  IADD3.X R8, PT, PT, R9, -0x1921fc, RZ, P0, !PT ;  /* 0xffe6de0409087810 */ /* 0x000fc800007fe4ff */
[----:B------:R-:W-:-:S04]  /*0ee0*/  ISETP.GE.AND P0, PT, R8, RZ, PT ;  /* 0x000000ff0800720c */ /* 0x000fc80003f06270 */
[----:B------:R-:W-:Y:S02]  /*0ef0*/  SEL R12, R11, R12, !P0 ;  /* 0x0000000c0b0c7207 */ /* 0x000fe40004000000 */
[----:B------:R-:W-:-:S03]  /*0f00*/  SEL R8, R9, R8, !P0 ;  /* 0x0000000809087207 */ /* 0x000fc60004000000 */
[C---:B------:R-:W-:Y:S01]  /*0f10*/  IMAD.SHL.U32 R11, R12.reuse, 0x2, RZ ;  /* 0x000000020c0b7824 */ /* 0x040fe200078e00ff */
[----:B------:R-:W-:Y:S01]  /*0f20*/  SHF.L.U64.HI R9, R12, 0x1, R8 ;  /* 0x000000010c097819 */ /* 0x000fe20000010208 */
[----:B------:R-:W-:Y:S06]  /*0f30*/  @P1 BRA `(.L_x_20) ;  /* 0xfffffffc00d41947 */ /* 0x000fec000383ffff */
[----:B------:R-:W-:Y:S05]  /*0f40*/  BSYNC.RECONVERGENT B2 ;  /* 0x0000000000027941 */ /* 0x000fea0003800200 */
.L_x_19:
[----:B------:R-:W-:Y:S05]  /*0f50*/  BSYNC.RECONVERGENT B1 ;  /* 0x0000000000017941 */ /* 0x000fea0003800200 */
.L_x_18:
[----:B------:R-:W-:Y:S01]  /*0f60*/  IMAD.IADD R3, R13, 0x1, -R14 ;  /* 0x000000010d037824 */ /* 0x000fe200078e0a0e */
[----:B------:R-:W-:Y:S04]  /*0f70*/  BSSY.RECONVERGENT B1, `(.L_x_21) ;  /* 0x0000025000017945 */ /* 0x000fe80003800200 */
[----:B------:R-:W-:-:S13]  /*0f80*/  ISETP.GE.U32.AND P0, PT, R3, 0x3, PT ;  /* 0x000000030300780c */ /* 0x000fda0003f06070 */
[----:B------:R-:W-:Y:S05]  /*0f90*/  @!P0 BRA `(.L_x_22) ;  /* 0x0000000000888947 */ /* 0x000fea0003800000 */
[----:B------:R-:W-:Y:S01]  /*0fa0*/  BSSY.RECONVERGENT B2, `(.L_x_23) ;  /* 0x0000020000027945 */ /* 0x000fe20003800200 */
.L_x_24:
[----:B------:R-:W-:Y:S02]  /*0fb0*/  IADD3 R8, P0, PT, R11, -0x54442d18, RZ ;  /* 0xabbbd2e80b087810 */ /* 0x000fe40007f1e0ff */
[C---:B------:R-:W-:Y:S01]  /*0fc0*/  ISETP.GT.AND P1, PT, R0.reuse, 0x3, PT ;  /* 0x000000030000780c */ /* 0x040fe20003f24270 */
[----:B------:R-:W-:Y:S01]  /*0fd0*/  VIADD R0, R0, 0xfffffffc ;  /* 0xfffffffc00007836 */ /* 0x000fe20000000000 */
[----:B------:R-:W-:-:S04]  /*0fe0*/  IADD3.X R12, PT, PT, R9, -0x1921fc, RZ, P0, !PT ;  /* 0xffe6de04090c7810 */ /* 0x000fc800007fe4ff */
[----:B------:R-:W-:-:S04]  /*0ff0*/  ISETP.GE.AND P0, PT, R12, RZ, PT ;  /* 0x000000ff0c00720c */ /* 0x000fc80003f06270 */
[----:B------:R-:W-:Y:S02]  /*1000*/  SEL R8, R11, R8, !P0 ;  /* 0x000000080b087207 */ /* 0x000fe40004000000 */
[----:B------:R-:W-:-:S03]  /*1010*/  SEL R9, R9, R12, !P0 ;  /* 0x0000000c09097207 */ /* 0x000fc60004000000 */
[C---:B------:R-:W-:Y:S01]  /*1020*/  IMAD.SHL.U32 R12, R8.reuse, 0x2, RZ ;  /* 0x00000002080c7824 */ /* 0x040fe200078e00ff */
[----:B------:R-:W-:-:S04]  /*1030*/  SHF.L.U64.HI R9, R8, 0x1, R9 ;  /* 0x0000000108097819 */ /* 0x000fc80000010209 */
[----:B------:R-:W-:-:S04]  /*1040*/  IADD3 R3, P0, PT, R12, -0x54442d18, RZ ;  /* 0xabbbd2e80c037810 */ /* 0x000fc80007f1e0ff */
        /* <DEDUP_REMOVED lines=22> */
.L_x_23:
[----:B------:R-:W-:-:S07]  /*11b0*/  IMAD.MOV.U32 R12, RZ, RZ, R3 ;  /* 0x000000ffff0c7224 */ /* 0x000fce00078e0003 */
.L_x_22:
[----:B------:R-:W-:Y:S05]  /*11c0*/  BSYNC.RECONVERGENT B1 ;  /* 0x0000000000017941 */ /* 0x000fea0003800200 */
.L_x_21:
[----:B------:R-:W-:Y:S01]  /*11d0*/  LOP3.LUT R13, R8, 0x7fffffff, RZ, 0xc0, !PT ;  /* 0x7fffffff080d7812 */ /* 0x000fe200078ec0ff */
[----:B------:R-:W-:Y:S01]  /*11e0*/  BSSY.RECONVERGENT B1, `(.L_x_25) ;  /* 0x0000013000017945 */ /* 0x000fe20003800200 */
[----:B------:R-:W-:Y:S01]  /*11f0*/  ISETP.NE.U32.AND P0, PT, R12, RZ, PT ;  /* 0x000000ff0c00720c */ /* 0x000fe20003f05070 */
[----:B------:R-:W-:Y:S02]  /*1200*/  IMAD.MOV.U32 R9, RZ, RZ, RZ ;  /* 0x000000ffff097224 */ /* 0x000fe400078e00ff */
[----:B------:R-:W-:Y:S01]  /*1210*/  IMAD.MOV.U32 R11, RZ, RZ, RZ ;  /* 0x000000ffff0b7224 */ /* 0x000fe200078e00ff */
[----:B------:R-:W-:-:S13]  /*1220*/  ISETP.NE.AND.EX P0, PT, R13, RZ, PT, P0 ;  /* 0x000000ff0d00720c */ /* 0x000fda0003f05300 */
[----:B------:R-:W-:Y:S05]  /*1230*/  @!P0 BRA `(.L_x_26) ;  /* 0x0000000000348947 */ /* 0x000fea0003800000 */
[----:B------:R-:W-:-:S10]  /*1240*/  DMUL R8, R12, 1.80143985094819840000e+16 ;  /* 0x435000000c087828 */ /* 0x000fd40000000000 */
[----:B------:R-:W-:-:S04]  /*1250*/  SHF.R.U32.HI R8, RZ, 0x14, R9 ;  /* 0x00000014ff087819 */ /* 0x000fc80000011609 */
[----:B------:R-:W-:-:S04]  /*1260*/  IADD3 R3, PT, PT, -R8, 0x37, RZ ;  /* 0x0000003708037810 */ /* 0x000fc80007ffe1ff */
[----:B------:R-:W-:Y:S02]  /*1270*/  IADD3 R8, PT, PT, -R3, 0x401, RZ ;  /* 0x0000040103087810 */ /* 0x000fe40007ffe1ff */
[-C--:B------:R-:W-:Y:S02]  /*1280*/  SHF.L.U64.HI R13, R12, R3.reuse, R13 ;  /* 0x000000030c0d7219 */ /* 0x080fe4000001020d */
[----:B------:R-:W-:Y:S02]  /*1290*/  ISETP.GT.AND P0, PT, R8, RZ, PT ;  /* 0x000000ff0800720c */ /* 0x000fe40003f04270 */
[----:B------:R-:W-:-:S11]  /*12a0*/  SHF.L.U32 R3, R12, R3, RZ ;  /* 0x000000030c037219 */ /* 0x000fd600000006ff */
[----:B------:R-:W-:-:S04]  /*12b0*/  @!P0 IADD3 R0, PT, PT, -R8, 0x1, RZ ;  /* 0x0000000108008810 */ /* 0x000fc80007ffe1ff */
[-CC-:B------:R-:W-:Y:S02]  /*12c0*/  @!P0 SHF.R.U64 R9, R3, R0.reuse, R13.reuse ;  /* 0x0000000003098219 */ /* 0x180fe4000000120d */
[----:B------:R-:W-:Y:S01]  /*12d0*/  @P0 IADD3 R9, P1, PT, RZ, R3, RZ ;  /* 0x00000003ff090210 */ /* 0x000fe20007f3e0ff */
[----:B------:R-:W-:Y:S01]  /*12e0*/  @P0 VIADD R3, R8, 0xffffffff ;  /* 0xffffffff08030836 */ /* 0x000fe20000000000 */
[----:B------:R-:W-:-:S03]  /*12f0*/  @!P0 SHF.R.U32.HI R11, RZ, R0, R13 ;  /* 0x00000000ff0b8219 */ /* 0x000fc6000001160d */
[----:B------:R-:W-:-:S08]  /*1300*/  @P0 IMAD.U32.X R11, R3, 0x100000, R13, P1 ;  /* 0x00100000030b0824 */ /* 0x000fd000008e040d */
.L_x_26:
[----:B------:R-:W-:Y:S05]  /*1310*/  BSYNC.RECONVERGENT B1 ;  /* 0x0000000000017941 */ /* 0x000fea0003800200 */
.L_x_25:
[----:B------:R-:W-:Y:S01]  /*1320*/  LOP3.LUT R13, R11, 0x80000000, R7, 0xb8, !PT ;  /* 0x800000000b0d7812 */ /* 0x000fe200078eb807 */
[----:B------:R-:W-:-:S07]  /*1330*/  IMAD.MOV.U32 R12, RZ, RZ, R9 ;  /* 0x000000ffff0c7224 */ /* 0x000fce00078e0009 */
.L_x_17:
[----:B------:R-:W-:Y:S05]  /*1340*/  BSYNC.RECONVERGENT B0 ;  /* 0x0000000000007941 */ /* 0x000fea0003800200 */
.L_x_15:
[----:B------:R-:W-:Y:S01]  /*1350*/  UMOV UR4, 0x54442d18 ;  /* 0x54442d1800047882 */ /* 0x000fe20000000000 */
[----:B------:R-:W-:Y:S01]  /*1360*/  UMOV UR5, 0x400921fb ;  /* 0x400921fb00057882 */ /* 0x000fe20000000000 */
[----:B------:R-:W-:Y:S01]  /*1370*/  BSSY.RECONVERGENT B0, `(.L_x_27) ;  /* 0x000004a000007945 */ /* 0x000fe20003800200 */
[----:B------:R-:W-:Y:S02]  /*1380*/  DADD R12, R12, -UR4 ;  /* 0x800000040c0c7e29 */ /* 0x000fe40008000000 */
[----:B------:R-:W0:Y:S04]  /*1390*/  LDCU.64 UR4, c[0x0][0x3a0] ;  /* 0x00007400ff0477ac */ /* 0x000e280008000a00 */
[----:B------:R-:W1:Y:S08]  /*13a0*/  F2F.F32.F64 R6, R12 ;  /* 0x0000000c00067310 */ /* 0x000e700000301000 */
[----:B-1----:R-:W0:Y:S02]  /*13b0*/  F2F.F64.F32 R6, R6 ;  /* 0x0000000600067310 */ /* 0x002e240000201800 */
[----:B0-----:R-:W-:Y:S01]  /*13c0*/  DMUL R8, R6, UR4 ;  /* 0x0000000406087c28 */ /* 0x001fe20008000000 */
[----:B------:R-:W-:-:S09]  /*13d0*/  FADD R7, R2, R4 ;  /* 0x0000000402077221 */ /* 0x000fd20000000000 */
[----:B------:R-:W0:Y:S02]  /*13e0*/  F2F.F32.F64 R8, R8 ;  /* 0x0000000800087310 */ /* 0x000e240000301000 */
[----:B0-----:R-:W-:-:S04]  /*13f0*/  FADD R7, R7, R8 ;  /* 0x0000000807077221 */ /* 0x001fc80000000000 */
[C---:B------:R-:W-:Y:S01]  /*1400*/  FMUL R0, R7.reuse, 0.63661974668502807617 ;  /* 0x3f22f98307007820 */ /* 0x040fe20000400000 */
[----:B------:R-:W-:-:S05]  /*1410*/  FSETP.GE.AND P0, PT, |R7|, 105615, PT ;  /* 0x47ce47800700780b */ /* 0x000fca0003f06200 */
[----:B------:R-:W0:Y:S02]  /*1420*/  F2I.NTZ R0, R0 ;  /* 0x0000000000007305 */ /* 0x000e240000203100 */
[----:B0-----:R-:W-:Y:S01]  /*1430*/  I2FP.F32.S32 R2, R0 ;  /* 0x0000000000027245 */ /* 0x001fe20000201400 */
[----:B------:R-:W-:-:S04]  /*1440*/  IMAD.MOV.U32 R13, RZ, RZ, R0 ;  /* 0x000000ffff0d7224 */ /* 0x000fc800078e0000 */
[----:B------:R-:W-:-:S04]  /*1450*/  FFMA R3, R2, -1.5707962512969970703, R7 ;  /* 0xbfc90fda02037823 */ /* 0x000fc80000000007 */
[----:B------:R-:W-:-:S04]  /*1460*/  FFMA R3, R2, -7.5497894158615963534e-08, R3 ;  /* 0xb3a2216802037823 */ /* 0x000fc80000000003 */
[----:B------:R-:W-:-:S04]  /*1470*/  FFMA R12, R2, -5.3903029534742383927e-15, R3 ;  /* 0xa7c234c5020c7823 */ /* 0x000fc80000000003 */
[----:B------:R-:W-:Y:S01]  /*1480*/  IMAD.MOV.U32 R4, RZ, RZ, R12 ;  /* 0x000000ffff047224 */ /* 0x000fe200078e000c */
[----:B------:R-:W-:Y:S06]  /*1490*/  @!P0 BRA `(.L_x_28) ;  /* 0x0000000000dc8947 */ /* 0x000fec0003800000 */
[----:B------:R-:W-:-:S13]  /*14a0*/  FSETP.NEU.AND P0, PT, |R7|, +INF , PT ;  /* 0x7f8000000700780b */ /* 0x000fda0003f0d200 */
[----:B------:R-:W-:Y:S01]  /*14b0*/  @!P0 FMUL R4, RZ, R7 ;  /* 0x00000007ff048220 */ /* 0x000fe20000400000 */
[----:B------:R-:W-:Y:S01]  /*14c0*/  @!P0 IMAD.MOV.U32 R0, RZ, RZ, RZ ;  /* 0x000000ffff008224 */ /* 0x000fe200078e00ff */
[----:B------:R-:W-:Y:S06]  /*14d0*/  @!P0 BRA `(.L_x_28) ;  /* 0x0000000000cc8947 */ /* 0x000fec0003800000 */
[----:B------:R-:W-:Y:S01]  /*14e0*/  IMAD.SHL.U32 R2, R7, 0x100, RZ ;  /* 0x0000010007027824 */ /* 0x000fe200078e00ff */
[----:B------:R-:W0:Y:S01]  /*14f0*/  LDCU.64 UR8, c[0x4][URZ] ;  /* 0x01000000ff0877ac */ /* 0x000e220008000a00 */
[----:B------:R-:W-:Y:S02]  /*1500*/  IMAD.MOV.U32 R6, RZ, RZ, RZ ;  /* 0x000000ffff067224 */ /* 0x000fe400078e00ff */
[----:B------:R-:W-:Y:S01]  /*1510*/  IMAD.MOV.U32 R0, RZ, RZ, R1 ;  /* 0x000000ffff007224 */ /* 0x000fe200078e0001 */
[----:B------:R-:W-:Y:S01]  /*1520*/  LOP3.LUT R15, R2, 0x80000000, RZ, 0xfc, !PT ;  /* 0x80000000020f7812 */ /* 0x000fe200078efcff */
[----:B------:R-:W-:Y:S01]  /*1530*/  UMOV UR5, URZ ;  /* 0x000000ff00057c82 */ /* 0x000fe20008000000 */
[----:B------:R-:W-:-:S05]  /*1540*/  UMOV UR4, URZ ;  /* 0x000000ff00047c82 */ /* 0x000fca0008000000 */
.L_x_29:
[----:B0-----:R-:W-:Y:S02]  /*1550*/  IMAD.U32 R8, RZ, RZ, UR8 ;  /* 0x00000008ff087e24 */ /* 0x001fe4000f8e00ff */
[----:B------:R-:W-:-:S05]  /*1560*/  IMAD.U32 R9, RZ, RZ, UR9 ;  /* 0x00000009ff097e24 */ /* 0x000fca000f8e00ff */
[----:B------:R-:W2:Y:S01]  /*1570*/  LDG.E.CONSTANT R2, desc[UR6][R8.64] ;  /* 0x0000000608027981 */ /* 0x000ea2000c1e9900 */
[----:B------:R-:W-:Y:S02]  /*1580*/  UIADD3 UR8, UP0, UPT, UR8, 0x4, URZ ;  /* 0x0000000408087890 */ /* 0x000fe4000ff1e0ff */
[----:B------:R-:W-:Y:S02]  /*1590*/  UIADD3 UR4, UPT, UPT, UR4, 0x1, URZ ;  /* 0x0000000104047890 */ /* 0x000fe4000fffe0ff */
[----:B------:R-:W-:Y:S02]  /*15a0*/  UIADD3.X UR9, UPT, UPT, URZ, UR9, URZ, UP0, !UPT ;  /* 0x00000009ff097290 */ /* 0x000fe400087fe4ff */
[----:B------:R-:W-:Y:S01]  /*15b0*/  UISETP.NE.AND UP0, UPT, UR4, 0x6, UPT ;  /* 0x000000060400788c */ /* 0x000fe2000bf05270 */
[----:B--2---:R-:W-:-:S03]  /*15c0*/  IMAD.WIDE.U32 R2, R2, R15, RZ ;  /* 0x0000000f02027225 */ /* 0x004fc600078e00ff */
[----:B------:R-:W-:-:S04]  /*15d0*/  IADD3 R11, P0, PT, R2, R6, RZ ;  /* 0x00000006020b7210 */ /* 0x000fc80007f1e0ff */
[----:B------:R-:W-:Y:S01]  /*15e0*/  IADD3.X R6, PT, PT, R3, UR5, RZ, P0, !PT ;  /* 0x0000000503067c10 */ /* 0x000fe200087fe4ff */
[----:B------:R0:W-:Y:S02]  /*15f0*/  STL [R0], R11 ;  /* 0x0000000b00007387 */ /* 0x0001e40000100800 */
[----:B0-----:R-:W-:Y:S01]  /*1600*/  VIADD R0, R0, 0x4 ;  /* 0x0000000400007836 */ /* 0x001fe20000000000 */
[----:B------:R-:W-:Y:S06]  /*1610*/  BRA.U UP0, `(.L_x_29) ;  /* 0xfffffffd00cc7547 */ /* 0x000fec000b83ffff */
[----:B------:R-:W-:Y:S01]  /*1620*/  SHF.R.U32.HI R4, RZ, 0x17, R7 ;  /* 0x00000017ff047819 */ /* 0x000fe20000011607 */
[----:B------:R0:W-:Y:S03]  /*1630*/  STL [R1+0x18], R6 ;  /* 0x0000180601007387 */ /* 0x0001e60000100800 */
[C---:B------:R-:W-:Y:S02]  /*1640*/  LOP3.LUT R0, R4.reuse, 0xe0, RZ, 0xc0, !PT ;  /* 0x000000e004007812 */ /* 0x040fe400078ec0ff */
[----:B------:R-:W-:-:S03]  /*1650*/  LOP3.LUT P0, RZ, R4, 0x1f, RZ, 0xc0, !PT ;  /* 0x0000001f04ff7812 */ /* 0x000fc6000780c0ff */
[----:B------:R-:W-:-:S05]  /*1660*/  VIADD R0, R0, 0xffffff80 ;  /* 0xffffff8000007836 */ /* 0x000fca0000000000 */
[----:B------:R-:W-:-:S05]  /*1670*/  SHF.R.U32.HI R0, RZ, 0x5, R0 ;  /* 0x00000005ff007819 */ /* 0x000fca0000011600 */
[----:B------:R-:W-:-:S05]  /*1680*/  IMAD R11, R0, -0x4, R1 ;  /* 0xfffffffc000b7824 */ /* 0x000fca00078e0201 */
[----:B------:R-:W2:Y:S04]  /*1690*/  LDL R0, [R11+0x18] ;  /* 0x000018000b007983 */ /* 0x000ea80000100800 */
[----:B------:R-:W2:Y:S04]  /*16a0*/  LDL R3, [R11+0x14] ;  /* 0x000014000b037983 */ /* 0x000ea80000100800 */
[----:B------:R-:W3:Y:S01]  /*16b0*/  @P0 LDL R2, [R11+0x10] ;  /* 0x000010000b020983 */ /* 0x000ee20000100800 */
[----:B------:R-:W-:Y:S01]  /*16c0*/  LOP3.LUT R4, R4, 0x1f, RZ, 0xc0, !PT ;  /* 0x0000001f04047812 */ /* 0x000fe200078ec0ff */
[----:B------:R-:W-:Y:S01]  /*16d0*/  UMOV UR4, 0x54442d19 ;  /* 0x54442d1900047882 */ /* 0x000fe20000000000 */
[----:B------:R-:W-:-:S02]  /*16e0*/  UMOV UR5, 0x3bf921fb ;  /* 0x3bf921fb00057882 */ /* 0x000fc40000000000 */
[-C--:B--2---:R-:W-:Y:S02]  /*16f0*/  @P0 SHF.L.W.U32.HI R0, R3, R4.reuse, R0 ;  /* 0x0000000403000219 */ /* 0x084fe40000010e00 */
[----:B---3--:R-:W-:Y:S02]  /*1700*/  @P0 SHF.L.W.U32.HI R3, R2, R4, R3 ;  /* 0x0000000402030219 */ /* 0x008fe40000010e03 */
[----:B------:R-:W-:Y:S02]  /*1710*/  ISETP.GE.AND P0, PT, R7, RZ, PT ;  /* 0x000000ff0700720c */ /* 0x000fe40003f06270 */
[C---:B------:R-:W-:Y:S01]  /*1720*/  SHF.L.W.U32.HI R2, R3.reuse, 0x2, R0 ;  /* 0x0000000203027819 */ /* 0x040fe20000010e00 */
[----:B------:R-:W-:-:S03]  /*1730*/  IMAD.SHL.U32 R3, R3, 0x4, RZ ;  /* 0x0000000403037824 */ /* 0x000fc600078e00ff */
[----:B------:R-:W-:-:S04]  /*1740*/  SHF.R.S32.HI R4, RZ, 0x1f, R2 ;  /* 0x0000001fff047819 */ /* 0x000fc80000011402 */
[C---:B------:R-:W-:Y:S02]  /*1750*/  LOP3.LUT R8, R4.reuse, R3, RZ, 0x3c, !PT ;  /* 0x0000000304087212 */ /* 0x040fe400078e3cff */
[----:B------:R-:W-:Y:S02]  /*1760*/  LOP3.LUT R9, R4, R2, RZ, 0x3c, !PT ;  /* 0x0000000204097212 */ /* 0x000fe400078e3cff */
[----:B------:R-:W-:Y:S02]  /*1770*/  SHF.R.U32.HI R3, RZ, 0x1e, R0 ;  /* 0x0000001eff037819 */ /* 0x000fe40000011600 */
[C---:B------:R-:W-:Y:S02]  /*1780*/  LOP3.LUT R4, R2.reuse, R7, RZ, 0x3c, !PT ;  /* 0x0000000702047212 */ /* 0x040fe400078e3cff */
[----:B------:R-:W1:Y:S01]  /*1790*/  I2F.F64.S64 R8, R8 ;  /* 0x0000000800087312 */ /* 0x000e620000301c00 */
[----:B------:R-:W-:Y:S02]  /*17a0*/  LEA.HI R0, R2, R3, RZ, 0x1 ;  /* 0x0000000302007211 */ /* 0x000fe400078f08ff */
[----:B------:R-:W-:-:S03]  /*17b0*/  ISETP.GE.AND P1, PT, R4, RZ, PT ;  /* 0x000000ff0400720c */ /* 0x000fc60003f26270 */
[----:B------:R-:W-:-:S04]  /*17c0*/  IMAD.MOV R2, RZ, RZ, -R0 ;  /* 0x000000ffff027224 */ /* 0x000fc800078e0a00 */
[----:B------:R-:W-:Y:S01]  /*17d0*/  @!P0 IMAD.MOV.U32 R0, RZ, RZ, R2 ;  /* 0x000000ffff008224 */ /* 0x000fe200078e0002 */
[----:B-1----:R-:W-:-:S10]  /*17e0*/  DMUL R14, R8, UR4 ;  /* 0x00000004080e7c28 */ /* 0x002fd40008000000 */
[----:B------:R-:W1:Y:S02]  /*17f0*/  F2F.F32.F64 R14, R14 ;  /* 0x0000000e000e7310 */ /* 0x000e640000301000 */
[----:B01----:R-:W-:-:S07]  /*1800*/  FSEL R4, -R14, R14, !P1 ;  /* 0x0000000e0e047208 */ /* 0x003fce0004800100 */
.L_x_28:
[----:B------:R-:W-:Y:S05]  /*1810*/  BSYNC.RECONVERGENT B0 ;  /* 0x0000000000007941 */ /* 0x000fea0003800200 */
.L_x_27:
[----:B------:R-:W-:Y:S02]  /*1820*/  IMAD.MOV.U32 R14, RZ, RZ, 0x37cbac00 ;  /* 0x37cbac00ff0e7424 */ /* 0x000fe400078e00ff */
[----:B------:R-:W-:Y:S01]  /*1830*/  FMUL R9, R4, R4 ;  /* 0x0000000404097220 */ /* 0x000fe20000400000 */
[----:B------:R-:W-:Y:S01]  /*1840*/  LOP3.LUT R2, R0, 0x1, RZ, 0xc0, !PT ;  /* 0x0000000100027812 */ /* 0x000fe200078ec0ff */
[----:B------:R-:W-:Y:S01]  /*1850*/  IMAD.MOV.U32 R8, RZ, RZ, 0x3c0885e4 ;  /* 0x3c0885e4ff087424 */ /* 0x000fe200078e00ff */
[----:B------:R-:W-:Y:S01]  /*1860*/  BSSY.RECONVERGENT B0, `(.L_x_30) ;  /* 0x000004c000007945 */ /* 0x000fe20003800200 */
[----:B------:R-:W-:Y:S01]  /*1870*/  FFMA R6, R9, R14, -0.0013887860113754868507 ;  /* 0xbab607ed09067423 */ /* 0x000fe2000000000e */
[----:B------:R-:W-:Y:S01]  /*1880*/  ISETP.NE.U32.AND P0, PT, R2, 0x1, PT ;  /* 0x000000010200780c */ /* 0x000fe20003f05070 */
[----:B------:R-:W-:Y:S01]  /*1890*/  VIADD R15, R0, 0x1 ;  /* 0x00000001000f7836 */ /* 0x000fe20000000000 */
[----:B------:R-:W0:Y:S01]  /*18a0*/  LDC.64 R2, c[0x0][0x388] ;  /* 0x0000e200ff027b82 */ /* 0x000e220000000a00 */
[----:B------:R-:W-:Y:S01]  /*18b0*/  IMAD.MOV.U32 R11, RZ, RZ, 0x3e2aaaa8 ;  /* 0x3e2aaaa8ff0b7424 */ /* 0x000fe200078e00ff */
[----:B------:R-:W-:-:S02]  /*18c0*/  FSEL R6, R6, -0.00019574658654164522886, P0 ;  /* 0xb94d415306067808 */ /* 0x000fc40000000000 */
[----:B------:R-:W-:Y:S02]  /*18d0*/  FSEL R0, R8, 0.041666727513074874878, !P0 ;  /* 0x3d2aaabb08007808 */ /* 0x000fe40004000000 */
[----:B------:R-:W-:Y:S02]  /*18e0*/  FSEL R11, -R11, -0.4999999701976776123, !P0 ;  /* 0xbeffffff0b0b7808 */ /* 0x000fe40004000100 */
[----:B------:R-:W-:Y:S01]  /*18f0*/  LOP3.LUT P1, RZ, R15, 0x2, RZ, 0xc0, !PT ;  /* 0x000000020fff7812 */ /* 0x000fe2000782c0ff */
[----:B------:R-:W-:Y:S01]  /*1900*/  FFMA R6, R9, R6, R0 ;  /* 0x0000000609067223 */ /* 0x000fe20000000000 */
[----:B------:R-:W-:Y:S02]  /*1910*/  FSEL R0, R4, 1, !P0 ;  /* 0x3f80000004007808 */ /* 0x000fe40004000000 */
[----:B------:R-:W-:Y:S01]  /*1920*/  FSETP.GE.AND P0, PT, |R7|, 105615, PT ;  /* 0x47ce47800700780b */ /* 0x000fe20003f06200 */
[C---:B------:R-:W-:Y:S02]  /*1930*/  FFMA R6, R9.reuse, R6, R11 ;  /* 0x0000000609067223 */ /* 0x040fe4000000000b */
[----:B------:R-:W-:-:S04]  /*1940*/  FFMA R9, R9, R0, RZ ;  /* 0x0000000009097223 */ /* 0x000fc800000000ff */
[----:B------:R-:W-:-:S04]  /*1950*/  FFMA R0, R9, R6, R0 ;  /* 0x0000000609007223 */ /* 0x000fc80000000000 */
[----:B------:R-:W-:Y:S01]  /*1960*/  @P1 FADD R0, RZ, -R0 ;  /* 0x80000000ff001221 */ /* 0x000fe20000000000 */
[----:B0-----:R-:W-:-:S04]  /*1970*/  IMAD.WIDE R10, R10, 0x8, R2 ;  /* 0x000000080a0a7825 */ /* 0x001fc800078e0202 */
[----:B------:R-:W-:-:S05]  /*1980*/  FMUL R3, R0, R5 ;  /* 0x0000000500037220 */ /* 0x000fca0000400000 */
[----:B------:R0:W-:Y:S01]  /*1990*/  STG.E desc[UR6][R10.64], R3 ;  /* 0x000000030a007986 */ /* 0x0001e2000c101906 */
[----:B------:R-:W-:Y:S05]  /*19a0*/  @!P0 BRA `(.L_x_31) ;  /* 0x0000000000dc8947 */ /* 0x000fea0003800000 */
[----:B------:R-:W-:-:S13]  /*19b0*/  FSETP.NEU.AND P0, PT, |R7|, +INF , PT ;  /* 0x7f8000000700780b */ /* 0x000fda0003f0d200 */
[----:B------:R-:W-:Y:S01]  /*19c0*/  @!P0 FMUL R12, RZ, R7 ;  /* 0x00000007ff0c8220 */ /* 0x000fe20000400000 */
[----:B------:R-:W-:Y:S01]  /*19d0*/  @!P0 IMAD.MOV.U32 R13, RZ, RZ, RZ ;  /* 0x000000ffff0d8224 */ /* 0x000fe200078e00ff */
[----:B------:R-:W-:Y:S06]  /*19e0*/  @!P0 BRA `(.L_x_31) ;  /* 0x0000000000cc8947 */ /* 0x000fec0003800000 */
[----:B------:R-:W-:Y:S01]  /*19f0*/  IMAD.SHL.U32 R2, R7, 0x100, RZ ;  /* 0x0000010007027824 */ /* 0x000fe200078e00ff */
[----:B------:R-:W1:Y:S01]  /*1a00*/  LDCU.64 UR8, c[0x4][URZ] ;  /* 0x01000000ff0877ac */ /* 0x000e620008000a00 */
[----:B------:R-:W-:Y:S02]  /*1a10*/  IMAD.MOV.U32 R6, RZ, RZ, RZ ;  /* 0x000000ffff067224 */ /* 0x000fe400078e00ff */
[----:B------:R-:W-:Y:S01]  /*1a20*/  IMAD.MOV.U32 R0, RZ, RZ, R1 ;  /* 0x000000ffff007224 */ /* 0x000fe200078e0001 */
[----:B------:R-:W-:Y:S01]  /*1a30*/  LOP3.LUT R15, R2, 0x80000000, RZ, 0xfc, !PT ;  /* 0x80000000020f7812 */ /* 0x000fe200078efcff */
[----:B------:R-:W-:Y:S01]  /*1a40*/  UMOV UR5, URZ ;  /* 0x000000ff00057c82 */ /* 0x000fe20008000000 */
[----:B------:R-:W-:-:S05]  /*1a50*/  UMOV UR4, URZ ;  /* 0x000000ff00047c82 */ /* 0x000fca0008000000 */
.L_x_32:
[----:B-1----:R-:W-:Y:S02]  /*1a60*/  IMAD.U32 R8, RZ, RZ, UR8 ;  /* 0x00000008ff087e24 */ /* 0x002fe4000f8e00ff */
[----:B------:R-:W-:-:S05]  /*1a70*/  IMAD.U32 R9, RZ, RZ, UR9 ;  /* 0x00000009ff097e24 */ /* 0x000fca000f8e00ff */
[----:B------:R-:W0:Y:S01]  /*1a80*/  LDG.E.CONSTANT R2, desc[UR6][R8.64] ;  /* 0x0000000608027981 */ /* 0x000e22000c1e9900 */
[----:B------:R-:W-:Y:S02]  /*1a90*/  UIADD3 UR8, UP0, UPT, UR8, 0x4, URZ ;  /* 0x0000000408087890 */ /* 0x000fe4000ff1e0ff */
[----:B------:R-:W-:Y:S02]  /*1aa0*/  UIADD3 UR4, UPT, UPT, UR4, 0x1, URZ ;  /* 0x0000000104047890 */ /* 0x000fe4000fffe0ff */
[----:B------:R-:W-:Y:S02]  /*1ab0*/  UIADD3.X UR9, UPT, UPT, URZ, UR9, URZ, UP0, !UPT ;  /* 0x00000009ff097290 */ /* 0x000fe400087fe4ff */
[----:B------:R-:W-:Y:S01]  /*1ac0*/  UISETP.NE.AND UP0, UPT, UR4, 0x6, UPT ;  /* 0x000000060400788c */ /* 0x000fe2000bf05270 */
[----:B0-----:R-:W-:-:S03]  /*1ad0*/  IMAD.WIDE.U32 R2, R2, R15, RZ ;  /* 0x0000000f02027225 */ /* 0x001fc600078e00ff */
        /* <DEDUP_REMOVED lines=17> */
[----:B------:R-:W-:Y:S01]  /*1bf0*/  UMOV UR5, 0x3bf921fb ;  /* 0x3bf921fb00057882 */ /* 0x000fe20000000000 */
[----:B------:R-:W-:-:S02]  /*1c00*/  ISETP.GE.AND P1, PT, R7, RZ, PT ;  /* 0x000000ff0700720c */ /* 0x000fc40003f26270 */
[-C--:B--2---:R-:W-:Y:S02]  /*1c10*/  @P0 SHF.L.W.U32.HI R0, R3, R4.reuse, R0 ;  /* 0x0000000403000219 */ /* 0x084fe40000010e00 */
[----:B---3--:R-:W-:Y:S02]  /*1c20*/  @P0 SHF.L.W.U32.HI R3, R2, R4, R3 ;  /* 0x0000000402030219 */ /* 0x008fe40000010e03 */
[--C-:B------:R-:W-:Y:S02]  /*1c30*/  SHF.R.U32.HI R13, RZ, 0x1e, R0.reuse ;  /* 0x0000001eff0d7819 */ /* 0x100fe40000011600 */
[C---:B------:R-:W-:Y:S01]  /*1c40*/  SHF.L.W.U32.HI R2, R3.reuse, 0x2, R0 ;  /* 0x0000000203027819 */ /* 0x040fe20000010e00 */
[----:B------:R-:W-:-:S03]  /*1c50*/  IMAD.SHL.U32 R3, R3, 0x4, RZ ;  /* 0x0000000403037824 */ /* 0x000fc600078e00ff */
[----:B------:R-:W-:Y:S02]  /*1c60*/  SHF.R.S32.HI R4, RZ, 0x1f, R2 ;  /* 0x0000001fff047819 */ /* 0x000fe40000011402 */
[----:B------:R-:W-:Y:S02]  /*1c70*/  LEA.HI R13, R2, R13, RZ, 0x1 ;  /* 0x0000000d020d7211 */ /* 0x000fe400078f08ff */
[C---:B------:R-:W-:Y:S02]  /*1c80*/  LOP3.LUT R8, R4.reuse, R3, RZ, 0x3c, !PT ;  /* 0x0000000304087212 */ /* 0x040fe400078e3cff */
[----:B------:R-:W-:Y:S01]  /*1c90*/  LOP3.LUT R9, R4, R2, RZ, 0x3c, !PT ;  /* 0x0000000204097212 */ /* 0x000fe200078e3cff */
[----:B------:R-:W-:Y:S01]  /*1ca0*/  IMAD.MOV R0, RZ, RZ, -R13 ;  /* 0x000000ffff007224 */ /* 0x000fe200078e0a0d */
[----:B------:R-:W-:-:S03]  /*1cb0*/  LOP3.LUT R7, R2, R7, RZ, 0x3c, !PT ;  /* 0x0000000702077212 */ /* 0x000fc600078e3cff */
[----:B------:R-:W-:Y:S01]  /*1cc0*/  @!P1 IMAD.MOV.U32 R13, RZ, RZ, R0 ;  /* 0x000000ffff0d9224 */ /* 0x000fe200078e0000 */
[----:B------:R-:W0:Y:S01]  /*1cd0*/  I2F.F64.S64 R8, R8 ;  /* 0x0000000800087312 */ /* 0x000e220000301c00 */
[----:B------:R-:W-:Y:S01]  /*1ce0*/  ISETP.GE.AND P0, PT, R7, RZ, PT ;  /* 0x000000ff0700720c */ /* 0x000fe20003f06270 */
[----:B0-----:R-:W-:-:S10]  /*1cf0*/  DMUL R16, R8, UR4 ;  /* 0x0000000408107c28 */ /* 0x001fd40008000000 */
[----:B------:R-:W0:Y:S02]  /*1d00*/  F2F.F32.F64 R16, R16 ;  /* 0x0000001000107310 */ /* 0x000e240000301000 */
[----:B01----:R-:W-:-:S07]  /*1d10*/  FSEL R12, -R16, R16, !P0 ;  /* 0x00000010100c7208 */ /* 0x003fce0004000100 */
.L_x_31:
[----:B------:R-:W-:Y:S05]  /*1d20*/  BSYNC.RECONVERGENT B0 ;  /* 0x0000000000007941 */ /* 0x000fea0003800200 */
.L_x_30:
[----:B0-----:R-:W-:Y:S01]  /*1d30*/  FMUL R3, R12, R12 ;  /* 0x0000000c0c037220 */ /* 0x001fe20000400000 */
[C---:B------:R-:W-:Y:S01]  /*1d40*/  LOP3.LUT R0, R13.reuse, 0x1, RZ, 0xc0, !PT ;  /* 0x000000010d007812 */ /* 0x040fe200078ec0ff */
[----:B------:R-:W-:Y:S01]  /*1d50*/  IMAD.MOV.U32 R2, RZ, RZ, 0x3d2aaabb ;  /* 0x3d2aaabbff027424 */ /* 0x000fe200078e00ff */
[----:B------:R-:W-:Y:S01]  /*1d60*/  LOP3.LUT P1, RZ, R13, 0x2, RZ, 0xc0, !PT ;  /* 0x000000020dff7812 */ /* 0x000fe2000782c0ff */
[----:B------:R-:W-:Y:S01]  /*1d70*/  FFMA R14, R3, R14, -0.0013887860113754868507 ;  /* 0xbab607ed030e7423 */ /* 0x000fe2000000000e */
[----:B------:R-:W-:Y:S01]  /*1d80*/  ISETP.NE.U32.AND P0, PT, R0, 0x1, PT ;  /* 0x000000010000780c */ /* 0x000fe20003f05070 */
[----:B------:R-:W-:-:S03]  /*1d90*/  IMAD.MOV.U32 R9, RZ, RZ, 0x3effffff ;  /* 0x3effffffff097424 */ /* 0x000fc600078e00ff */
[----:B------:R-:W-:Y:S02]  /*1da0*/  FSEL R14, R14, -0.00019574658654164522886, !P0 ;  /* 0xb94d41530e0e7808 */ /* 0x000fe40004000000 */
[----:B------:R-:W-:Y:S02]  /*1db0*/  FSEL R2, R2, 0.0083327032625675201416, !P0 ;  /* 0x3c0885e402027808 */ /* 0x000fe40004000000 */
[----:B------:R-:W-:Y:S02]  /*1dc0*/  FSEL R0, R12, 1, P0 ;  /* 0x3f8000000c007808 */ /* 0x000fe40000000000 */
[----:B------:R-:W-:Y:S01]  /*1dd0*/  FSEL R9, -R9, -0.16666662693023681641, !P0 ;  /* 0xbe2aaaa809097808 */ /* 0x000fe20004000100 */
[C---:B------:R-:W-:Y:S02]  /*1de0*/  FFMA R2, R3.reuse, R14, R2 ;  /* 0x0000000e03027223 */ /* 0x040fe40000000002 */
[C---:B------:R-:W-:Y:S02]  /*1df0*/  FFMA R7, R3.reuse, R0, RZ ;  /* 0x0000000003077223 */ /* 0x040fe400000000ff */
[----:B------:R-:W-:-:S04]  /*1e00*/  FFMA R2, R3, R2, R9 ;  /* 0x0000000203027223 */ /* 0x000fc80000000009 */
[----:B------:R-:W-:-:S04]  /*1e10*/  FFMA R0, R7, R2, R0 ;  /* 0x0000000207007223 */ /* 0x000fc80000000000 */
[----:B------:R-:W-:-:S04]  /*1e20*/  @P1 FADD R0, RZ, -R0 ;  /* 0x80000000ff001221 */ /* 0x000fc80000000000 */
[----:B------:R-:W-:-:S05]  /*1e30*/  FMUL R5, R0, R5 ;  /* 0x0000000500057220 */ /* 0x000fca0000400000 */
[----:B------:R-:W-:Y:S01]  /*1e40*/  STG.E desc[UR6][R10.64+0x4], R5 ;  /* 0x000004050a007986 */ /* 0x000fe2000c101906 */
[----:B------:R-:W-:Y:S05]  /*1e50*/  EXIT ;  /* 0x000000000000794d */ /* 0x000fea0003800000 */
        .weak           $__internal_0_$__cuda_sm20_div_rn_f64_full
        .type           $__internal_0_$__cuda_sm20_div_rn_f64_full,@function
        .size           $__internal_0_$__cuda_sm20_div_rn_f64_full,($__internal_1_$__cuda_sm20_sqrt_rn_f32_slowpath - $__internal_0_$__cuda_sm20_div_rn_f64_full)
$__internal_0_$__cuda_sm20_div_rn_f64_full:
[C---:B------:R-:W-:Y:S01]  /*1e60*/  FSETP.GEU.AND P0, PT, |R7|.reuse, 1.469367938527859385e-39, PT ;  /* 0x001000000700780b */ /* 0x040fe20003f0e200 */
[----:B------:R-:W-:Y:S01]  /*1e70*/  IMAD.MOV.U32 R9, RZ, RZ, R15 ;  /* 0x000000ffff097224 */ /* 0x000fe200078e000f */
[C---:B------:R-:W-:Y:S01]  /*1e80*/  LOP3.LUT R2, R7.reuse, 0x800fffff, RZ, 0xc0, !PT ;  /* 0x800fffff07027812 */ /* 0x040fe200078ec0ff */
[----:B------:R-:W-:Y:S01]  /*1e90*/  IMAD.MOV.U32 R16, RZ, RZ, 0x1 ;  /* 0x00000001ff107424 */ /* 0x000fe200078e00ff */
[----:B------:R-:W-:Y:S01]  /*1ea0*/  LOP3.LUT R23, R7, 0x7ff00000, RZ, 0xc0, !PT ;  /* 0x7ff0000007177812 */ /* 0x000fe200078ec0ff */
[----:B------:R-:W-:Y:S01]  /*1eb0*/  IMAD.MOV.U32 R8, RZ, RZ, R14 ;  /* 0x000000ffff087224 */ /* 0x000fe200078e000e */
[----:B------:R-:W-:Y:S01]  /*1ec0*/  LOP3.LUT R3, R2, 0x3ff00000, RZ, 0xfc, !PT ;  /* 0x3ff0000002037812 */ /* 0x000fe200078efcff */
[----:B------:R-:W-:Y:S01]  /*1ed0*/  IMAD.MOV.U32 R2, RZ, RZ, R6 ;  /* 0x000000ffff027224 */ /* 0x000fe200078e0006 */
[C---:B------:R-:W-:Y:S01]  /*1ee0*/  FSETP.GEU.AND P2, PT, |R9|.reuse, 1.469367938527859385e-39, PT ;  /* 0x001000000900780b */ /* 0x040fe20003f4e200 */
[----:B------:R-:W-:Y:S01]  /*1ef0*/  BSSY.RECONVERGENT B1, `(.L_x_33) ;  /* 0x0000050000017945 */ /* 0x000fe20003800200 */
[----:B------:R-:W-:-:S03]  /*1f00*/  LOP3.LUT R14, R9, 0x7ff00000, RZ, 0xc0, !PT ;  /* 0x7ff00000090e7812 */ /* 0x000fc600078ec0ff */
[----:B------:R-:W-:Y:S01]  /*1f10*/  @!P0 DMUL R2, R6, 8.98846567431157953865e+307 ;  /* 0x7fe0000006028828 */ /* 0x000fe20000000000 */
[----:B------:R-:W-:Y:S01]  /*1f20*/  ISETP.GE.U32.AND P1, PT, R14, R23, PT ;  /* 0x000000170e00720c */ /* 0x000fe20003f26070 */
[----:B------:R-:W-:-:S04]  /*1f30*/  IMAD.MOV.U32 R22, RZ, RZ, R14 ;  /* 0x000000ffff167224 */ /* 0x000fc800078e000e */
[----:B------:R-:W0:Y:S02]  /*1f40*/  MUFU.RCP64H R17, R3 ;  /* 0x0000000300117308 */ /* 0x000e240000001800 */
[----:B------:R-:W-:Y:S02]  /*1f50*/  @!P2 LOP3.LUT R15, R7, 0x7ff00000, RZ, 0xc0, !PT ;  /* 0x7ff00000070fa812 */ /* 0x000fe400078ec0ff */
[----:B------:R-:W-:Y:S02]  /*1f60*/  @!P0 LOP3.LUT R23, R3, 0x7ff00000, RZ, 0xc0, !PT ;  /* 0x7ff0000003178812 */ /* 0x000fe400078ec0ff */
[----:B------:R-:W-:Y:S01]  /*1f70*/  @!P2 ISETP.GE.U32.AND P3, PT, R14, R15, PT ;  /* 0x0000000f0e00a20c */ /* 0x000fe20003f66070 */
[----:B------:R-:W-:Y:S02]  /*1f80*/  IMAD.MOV.U32 R15, RZ, RZ, 0x1ca00000 ;  /* 0x1ca00000ff0f7424 */ /* 0x000fe400078e00ff */
[----:B------:R-:W-:-:S03]  /*1f90*/  VIADD R25, R23, 0xffffffff ;  /* 0xffffffff17197836 */ /* 0x000fc60000000000 */
[----:B------:R-:W-:-:S04]  /*1fa0*/  @!P2 SEL R19, R15, 0x63400000, !P3 ;  /* 0x634000000f13a807 */ /* 0x000fc80005800000 */
[----:B------:R-:W-:Y:S01]  /*1fb0*/  @!P2 LOP3.LUT R20, R19, 0x80000000, R9, 0xf8, !PT ;  /* 0x800000001314a812 */ /* 0x000fe200078ef809 */
[----:B0-----:R-:W-:-:S03]  /*1fc0*/  DFMA R12, R16, -R2, 1 ;  /* 0x3ff00000100c742b */ /* 0x001fc60000000802 */
[----:B------:R-:W-:Y:S01]  /*1fd0*/  @!P2 LOP3.LUT R21, R20, 0x100000, RZ, 0xfc, !PT ;  /* 0x001000001415a812 */ /* 0x000fe200078efcff */
[----:B------:R-:W-:-:S04]  /*1fe0*/  @!P2 IMAD.MOV.U32 R20, RZ, RZ, RZ ;  /* 0x000000ffff14a224 */ /* 0x000fc800078e00ff */
[----:B------:R-:W-:-:S08]  /*1ff0*/  DFMA R12, R12, R12, R12 ;  /* 0x0000000c0c0c722b */ /* 0x000fd0000000000c */
[----:B------:R-:W-:Y:S01]  /*2000*/  DFMA R16, R16, R12, R16 ;  /* 0x0000000c1010722b */ /* 0x000fe20000000010 */
[----:B------:R-:W-:Y:S01]  /*2010*/  SEL R13, R15, 0x63400000, !P1 ;  /* 0x634000000f0d7807 */ /* 0x000fe20004800000 */
[----:B------:R-:W-:-:S03]  /*2020*/  IMAD.MOV.U32 R12, RZ, RZ, R8 ;  /* 0x000000ffff0c7224 */ /* 0x000fc600078e0008 */
[----:B------:R-:W-:-:S03]  /*2030*/  LOP3.LUT R13, R13, 0x800fffff, R9, 0xf8, !PT ;  /* 0x800fffff0d0d7812 */ /* 0x000fc600078ef809 */
[----:B------:R-:W-:-:S03]  /*2040*/  DFMA R18, R16, -R2, 1 ;  /* 0x3ff000001012742b */ /* 0x000fc60000000802 */
[----:B------:R-:W-:-:S05]  /*2050*/  @!P2 DFMA R12, R12, 2, -R20 ;  /* 0x400000000c0ca82b */ /* 0x000fca0000000814 */
[----:B------:R-:W-:-:S05]  /*2060*/  DFMA R18, R16, R18, R16 ;  /* 0x000000121012722b */ /* 0x000fca0000000010 */
[----:B------:R-:W-:-:S03]  /*2070*/  @!P2 LOP3.LUT R22, R13, 0x7ff00000, RZ, 0xc0, !PT ;  /* 0x7ff000000d16a812 */ /* 0x000fc600078ec0ff */
[----:B------:R-:W-:Y:S02]  /*2080*/  DMUL R16, R18, R12 ;  /* 0x0000000c12107228 */ /* 0x000fe40000000000 */
[----:B------:R-:W-:-:S05]  /*2090*/  VIADD R24, R22, 0xffffffff ;  /* 0xffffffff16187836 */ /* 0x000fca0000000000 */
[----:B------:R-:W-:Y:S01]  /*20a0*/  ISETP.GT.U32.AND P0, PT, R24, 0x7feffffe, PT ;  /* 0x7feffffe1800780c */ /* 0x000fe20003f04070 */
[----:B------:R-:W-:-:S03]  /*20b0*/  DFMA R20, R16, -R2, R12 ;  /* 0x800000021014722b */ /* 0x000fc6000000000c */
[----:B------:R-:W-:-:S05]  /*20c0*/  ISETP.GT.U32.OR P0, PT, R25, 0x7feffffe, P0 ;  /* 0x7feffffe1900780c */ /* 0x000fca0000704470 */
[----:B------:R-:W-:-:S08]  /*20d0*/  DFMA R20, R18, R20, R16 ;  /* 0x000000141214722b */ /* 0x000fd00000000010 */
[----:B------:R-:W-:Y:S05]  /*20e0*/  @P0 BRA `(.L_x_34) ;  /* 0x00000000006c0947 */ /* 0x000fea0003800000 */
[----:B------:R-:W-:-:S04]  /*20f0*/  LOP3.LUT R9, R7, 0x7ff00000, RZ, 0xc0, !PT ;  /* 0x7ff0000007097812 */ /* 0x000fc800078ec0ff */
[CC--:B------:R-:W-:Y:S02]  /*2100*/  VIADDMNMX R8, R14.reuse, -R9.reuse, 0xb9600000, !PT ;  /* 0xb96000000e087446 */ /* 0x0c0fe40007800909 */
[----:B------:R-:W-:Y:S02]  /*2110*/  ISETP.GE.U32.AND P0, PT, R14, R9, PT ;  /* 0x000000090e00720c */ /* 0x000fe40003f06070 */
[----:B------:R-:W-:Y:S02]  /*2120*/  VIMNMX R8, PT, PT, R8, 0x46a00000, PT ;  /* 0x46a0000008087848 */ /* 0x000fe40003fe0100 */
[----:B------:R-:W-:-:S05]  /*2130*/  SEL R15, R15, 0x63400000, !P0 ;  /* 0x634000000f0f7807 */ /* 0x000fca0004000000 */
[----:B------:R-:W-:Y:S02]  /*2140*/  IMAD.IADD R16, R8, 0x1, -R15 ;  /* 0x0000000108107824 */ /* 0x000fe400078e0a0f */
[----:B------:R-:W-:Y:S02]  /*2150*/  IMAD.MOV.U32 R8, RZ, RZ, RZ ;  /* 0x000000ffff087224 */ /* 0x000fe400078e00ff */
[----:B------:R-:W-:-:S06]  /*2160*/  VIADD R9, R16, 0x7fe00000 ;  /* 0x7fe0000010097836 */ /* 0x000fcc0000000000 */
[----:B------:R-:W-:-:S10]  /*2170*/  DMUL R14, R20, R8 ;  /* 0x00000008140e7228 */ /* 0x000fd40000000000 */
[----:B------:R-:W-:-:S13]  /*2180*/  FSETP.GTU.AND P0, PT, |R15|, 1.469367938527859385e-39, PT ;  /* 0x001000000f00780b */ /* 0x000fda0003f0c200 */
[----:B------:R-:W-:Y:S05]  /*2190*/  @P0 BRA `(.L_x_35) ;  /* 0x0000000000940947 */ /* 0x000fea0003800000 */
[----:B------:R-:W-:Y:S01]  /*21a0*/  DFMA R2, R20, -R2, R12 ;  /* 0x800000021402722b */ /* 0x000fe2000000000c */
[----:B------:R-:W-:-:S09]  /*21b0*/  IMAD.MOV.U32 R8, RZ, RZ, RZ ;  /* 0x000000ffff087224 */ /* 0x000fd200078e00ff */
[C---:B------:R-:W-:Y:S02]  /*21c0*/  FSETP.NEU.AND P0, PT, R3.reuse, RZ, PT ;  /* 0x000000ff0300720b */ /* 0x040fe40003f0d000 */
[----:B------:R-:W-:-:S04]  /*21d0*/  LOP3.LUT R7, R3, 0x80000000, R7, 0x48, !PT ;  /* 0x8000000003077812 */ /* 0x000fc800078e4807 */
[----:B------:R-:W-:-:S07]  /*21e0*/  LOP3.LUT R9, R7, R9, RZ, 0xfc, !PT ;  /* 0x0000000907097212 */ /* 0x000fce00078efcff */
[----:B------:R-:W-:Y:S05]  /*21f0*/  @!P0 BRA `(.L_x_35) ;  /* 0x00000000007c8947 */ /* 0x000fea0003800000 */
[----:B------:R-:W-:Y:S01]  /*2200*/  IMAD.MOV R3, RZ, RZ, -R16 ;  /* 0x000000ffff037224 */ /* 0x000fe200078e0a10 */
[----:B------:R-:W-:Y:S01]  /*2210*/  DMUL.RP R8, R20, R8 ;  /* 0x0000000814087228 */ /* 0x000fe20000008000 */
[----:B------:R-:W-:-:S06]  /*2220*/  IMAD.MOV.U32 R2, RZ, RZ, RZ ;  /* 0x000000ffff027224 */ /* 0x000fcc00078e00ff */
[----:B------:R-:W-:-:S03]  /*2230*/  DFMA R2, R14, -R2, R20 ;  /* 0x800000020e02722b */ /* 0x000fc60000000014 */
[----:B------:R-:W-:-:S03]  /*2240*/  LOP3.LUT R7, R9, R7, RZ, 0x3c, !PT ;  /* 0x0000000709077212 */ /* 0x000fc600078e3cff */
[----:B------:R-:W-:-:S04]  /*2250*/  IADD3 R2, PT, PT, -R16, -0x43300000, RZ ;  /* 0xbcd0000010027810 */ /* 0x000fc80007ffe1ff */
[----:B------:R-:W-:-:S04]  /*2260*/  FSETP.NEU.AND P0, PT, |R3|, R2, PT ;  /* 0x000000020300720b */ /* 0x000fc80003f0d200 */
[----:B------:R-:W-:Y:S02]  /*2270*/  FSEL R14, R8, R14, !P0 ;  /* 0x0000000e080e7208 */ /* 0x000fe40004000000 */
[----:B------:R-:W-:Y:S01]  /*2280*/  FSEL R15, R7, R15, !P0 ;  /* 0x0000000f070f7208 */ /* 0x000fe20004000000 */
[----:B------:R-:W-:Y:S06]  /*2290*/  BRA `(.L_x_35) ;  /* 0x0000000000547947 */ /* 0x000fec0003800000 */
.L_x_34:
[----:B------:R-:W-:-:S14]  /*22a0*/  DSETP.NAN.AND P0, PT, R8, R8, PT ;  /* 0x000000080800722a */ /* 0x000fdc0003f08000 */
[----:B------:R-:W-:Y:S05]  /*22b0*/  @P0 BRA `(.L_x_36) ;  /* 0x0000000000440947 */ /* 0x000fea0003800000 */
[----:B------:R-:W-:-:S14]  /*22c0*/  DSETP.NAN.AND P0, PT, R6, R6, PT ;  /* 0x000000060600722a */ /* 0x000fdc0003f08000 */
[----:B------:R-:W-:Y:S05]  /*22d0*/  @P0 BRA `(.L_x_37) ;  /* 0x0000000000300947 */ /* 0x000fea0003800000 */
[----:B------:R-:W-:Y:S01]  /*22e0*/  ISETP.NE.AND P0, PT, R22, R23, PT ;  /* 0x000000171600720c */ /* 0x000fe20003f05270 */
[----:B------:R-:W-:Y:S02]  /*22f0*/  IMAD.MOV.U32 R14, RZ, RZ, 0x0 ;  /* 0x00000000ff0e7424 */ /* 0x000fe400078e00ff */
[----:B------:R-:W-:-:S10]  /*2300*/  IMAD.MOV.U32 R15, RZ, RZ, -0x80000 ;  /* 0xfff80000ff0f7424 */ /* 0x000fd400078e00ff */
[----:B------:R-:W-:Y:S05]  /*2310*/  @!P0 BRA `(.L_x_35) ;  /* 0x0000000000348947 */ /* 0x000fea0003800000 */
[----:B------:R-:W-:Y:S02]  /*2320*/  ISETP.NE.AND P0, PT, R22, 0x7ff00000, PT ;  /* 0x7ff000001600780c */ /* 0x000fe40003f05270 */
[----:B------:R-:W-:Y:S02]  /*2330*/  LOP3.LUT R15, R9, 0x80000000, R7, 0x48, !PT ;  /* 0x80000000090f7812 */ /* 0x000fe400078e4807 */
[----:B------:R-:W-:-:S13]  /*2340*/  ISETP.EQ.OR P0, PT, R23, RZ, !P0 ;  /* 0x000000ff1700720c */ /* 0x000fda0004702670 */
[----:B------:R-:W-:Y:S01]  /*2350*/  @P0 LOP3.LUT R2, R15, 0x7ff00000, RZ, 0xfc, !PT ;  /* 0x7ff000000f020812 */ /* 0x000fe200078efcff */
[----:B------:R-:W-:Y:S02]  /*2360*/  @!P0 IMAD.MOV.U32 R14, RZ, RZ, RZ ;  /* 0x000000ffff0e8224 */ /* 0x000fe400078e00ff */
[----:B------:R-:W-:Y:S02]  /*2370*/  @P0 IMAD.MOV.U32 R14, RZ, RZ, RZ ;  /* 0x000000ffff0e0224 */ /* 0x000fe400078e00ff */
[----:B------:R-:W-:Y:S01]  /*2380*/  @P0 IMAD.MOV.U32 R15, RZ, RZ, R2 ;  /* 0x000000ffff0f0224 */ /* 0x000fe200078e0002 */
[----:B------:R-:W-:Y:S06]  /*2390*/  BRA `(.L_x_35) ;  /* 0x0000000000147947 */ /* 0x000fec0003800000 */
.L_x_37:
[----:B------:R-:W-:Y:S01]  /*23a0*/  LOP3.LUT R15, R7, 0x80000, RZ, 0xfc, !PT ;  /* 0x00080000070f7812 */ /* 0x000fe200078efcff */
[----:B------:R-:W-:Y:S01]  /*23b0*/  IMAD.MOV.U32 R14, RZ, RZ, R6 ;  /* 0x000000ffff0e7224 */ /* 0x000fe200078e0006 */
[----:B------:R-:W-:Y:S06]  /*23c0*/  BRA `(.L_x_35) ;  /* 0x0000000000087947 */ /* 0x000fec0003800000 */
.L_x_36:
[----:B------:R-:W-:Y:S01]  /*23d0*/  LOP3.LUT R15, R9, 0x80000, RZ, 0xfc, !PT ;  /* 0x00080000090f7812 */ /* 0x000fe200078efcff */
[----:B------:R-:W-:-:S07]  /*23e0*/  IMAD.MOV.U32 R14, RZ, RZ, R8 ;  /* 0x000000ffff0e7224 */ /* 0x000fce00078e0008 */
.L_x_35:
[----:B------:R-:W-:Y:S05]  /*23f0*/  BSYNC.RECONVERGENT B1 ;  /* 0x0000000000017941 */ /* 0x000fea0003800200 */
.L_x_33:
[----:B------:R-:W-:Y:S02]  /*2400*/  IMAD.MOV.U32 R2, RZ, RZ, R0 ;  /* 0x000000ffff027224 */ /* 0x000fe400078e0000 */
[----:B------:R-:W-:-:S04]  /*2410*/  IMAD.MOV.U32 R3, RZ, RZ, 0x0 ;  /* 0x00000000ff037424 */ /* 0x000fc800078e00ff */
[----:B------:R-:W-:Y:S05]  /*2420*/  RET.REL.NODEC R2 `(timestretch01) ;  /* 0xffffffd802f47950 */ /* 0x000fea0003c3ffff */
        .weak           $__internal_1_$__cuda_sm20_sqrt_rn_f32_slowpath
        .type           $__internal_1_$__cuda_sm20_sqrt_rn_f32_slowpath,@function
        .size           $__internal_1_$__cuda_sm20_sqrt_rn_f32_slowpath,($__internal_2_$__cuda_sm3x_div_rn_noftz_f32_slowpath - $__internal_1_$__cuda_sm20_sqrt_rn_f32_slowpath)
$__internal_1_$__cuda_sm20_sqrt_rn_f32_slowpath:
[----:B------:R-:W-:-:S13]  /*2430*/  LOP3.LUT P0, RZ, R0, 0x7fffffff, RZ, 0xc0, !PT ;  /* 0x7fffffff00ff7812 */ /* 0x000fda000780c0ff */
[----:B------:R-:W-:Y:S01]  /*2440*/  @!P0 IMAD.MOV.U32 R2, RZ, RZ, R0 ;  /* 0x000000ffff028224 */ /* 0x000fe200078e0000 */
[----:B------:R-:W-:Y:S06]  /*2450*/  @!P0 BRA `(.L_x_38) ;  /* 0x0000000000448947 */ /* 0x000fec0003800000 */
[----:B------:R-:W-:-:S13]  /*2460*/  FSETP.GEU.FTZ.AND P0, PT, R0, RZ, PT ;  /* 0x000000ff0000720b */ /* 0x000fda0003f1e000 */
[----:B------:R-:W-:Y:S01]  /*2470*/  @!P0 IMAD.MOV.U32 R2, RZ, RZ, 0x7fffffff ;  /* 0x7fffffffff028424 */ /* 0x000fe200078e00ff */
[----:B------:R-:W-:Y:S06]  /*2480*/  @!P0 BRA `(.L_x_38) ;  /* 0x0000000000388947 */ /* 0x000fec0003800000 */
[----:B------:R-:W-:-:S13]  /*2490*/  FSETP.GTU.FTZ.AND P0, PT, |R0|, +INF , PT ;  /* 0x7f8000000000780b */ /* 0x000fda0003f1c200 */
[----:B------:R-:W-:Y:S01]  /*24a0*/  @P0 FADD.FTZ R2, R0, 1 ;  /* 0x3f80000000020421 */ /* 0x000fe20000010000 */
[----:B------:R-:W-:Y:S06]  /*24b0*/  @P0 BRA `(.L_x_38) ;  /* 0x00000000002c0947 */ /* 0x000fec0003800000 */
[----:B------:R-:W-:-:S05]  /*24c0*/  FADD.FTZ R2, |R0|, -RZ ;  /* 0x800000ff00027221 */ /* 0x000fca0000010200 */
[----:B------:R-:W-:-:S13]  /*24d0*/  FSETP.NEU.FTZ.AND P0, PT, R2, +INF , PT ;  /* 0x7f8000000200780b */ /* 0x000fda0003f1d000 */
[----:B------:R-:W-:-:S04]  /*24e0*/  @P0 FFMA R3, R0, 1.84467440737095516160e+19, RZ ;  /* 0x5f80000000030823 */ /* 0x000fc800000000ff */
[----:B------:R-:W0:Y:S02]  /*24f0*/  @P0 MUFU.RSQ R2, R3 ;  /* 0x0000000300020308 */ /* 0x000e240000001400 */
[----:B0-----:R-:W-:Y:S01]  /*2500*/  @P0 FMUL.FTZ R6, R3, R2 ;  /* 0x0000000203060220 */ /* 0x001fe20000410000 */
[----:B------:R-:W-:Y:S01]  /*2510*/  @P0 FMUL.FTZ R7, R2, 0.5 ;  /* 0x3f00000002070820 */ /* 0x000fe20000410000 */
[----:B------:R-:W-:Y:S02]  /*2520*/  @!P0 IMAD.MOV.U32 R2, RZ, RZ, R0 ;  /* 0x000000ffff028224 */ /* 0x000fe400078e0000 */
[----:B------:R-:W-:-:S04]  /*2530*/  @P0 FADD.FTZ R5, -R6, -RZ ;  /* 0x800000ff06050221 */ /* 0x000fc80000010100 */
[----:B------:R-:W-:-:S04]  /*2540*/  @P0 FFMA R5, R6, R5, R3 ;  /* 0x0000000506050223 */ /* 0x000fc80000000003 */
[----:B------:R-:W-:-:S04]  /*2550*/  @P0 FFMA R5, R5, R7, R6 ;  /* 0x0000000705050223 */ /* 0x000fc80000000006 */
[----:B------:R-:W-:-:S07]  /*2560*/  @P0 FMUL.FTZ R2, R5, 2.3283064365386962891e-10 ;  /* 0x2f80000005020820 */ /* 0x000fce0000410000 */
.L_x_38:
[----:B------:R-:W-:Y:S02]  /*2570*/  IMAD.MOV.U32 R5, RZ, RZ, R2 ;  /* 0x000000ffff057224 */ /* 0x000fe400078e0002 */
[----:B------:R-:W-:Y:S02]  /*2580*/  IMAD.MOV.U32 R2, RZ, RZ, R8 ;  /* 0x000000ffff027224 */ /* 0x000fe400078e0008 */
[----:B------:R-:W-:-:S04]  /*2590*/  IMAD.MOV.U32 R3, RZ, RZ, 0x0 ;  /* 0x00000000ff037424 */ /* 0x000fc800078e00ff */
[----:B------:R-:W-:Y:S05]  /*25a0*/  RET.REL.NODEC R2 `(timestretch01) ;  /* 0xffffffd802947950 */ /* 0x000fea0003c3ffff */
        .weak           $__internal_2_$__cuda_sm3x_div_rn_noftz_f32_slowpath
        .type           $__internal_2_$__cuda_sm3x_div_rn_noftz_f32_slowpath,@function
        .size           $__internal_2_$__cuda_sm3x_div_rn_noftz_f32_slowpath,(.L_x_53 - $__internal_2_$__cuda_sm3x_div_rn_noftz_f32_slowpath)
$__internal_2_$__cuda_sm3x_div_rn_noftz_f32_slowpath:
[----:B------:R-:W-:Y:S01]  /*25b0*/  SHF.R.U32.HI R13, RZ, 0x17, R3 ;  /* 0x00000017ff0d7819 */ /* 0x000fe20000011603 */
[----:B------:R-:W-:Y:S01]  /*25c0*/  BSSY.RECONVERGENT B2, `(.L_x_39) ;  /* 0x0000065000027945 */ /* 0x000fe20003800200 */
[--C-:B------:R-:W-:Y:S02]  /*25d0*/  SHF.R.U32.HI R2, RZ, 0x17, R0.reuse ;  /* 0x00000017ff027819 */ /* 0x100fe40000011600 */
[----:B------:R-:W-:Y:S02]  /*25e0*/  LOP3.LUT R13, R13, 0xff, RZ, 0xc0, !PT ;  /* 0x000000ff0d0d7812 */ /* 0x000fe400078ec0ff */
[----:B------:R-:W-:Y:S01]  /*25f0*/  LOP3.LUT R17, R2, 0xff, RZ, 0xc0, !PT ;  /* 0x000000ff02117812 */ /* 0x000fe200078ec0ff */
[----:B------:R-:W-:Y:S02]  /*2600*/  IMAD.MOV.U32 R2, RZ, RZ, R0 ;  /* 0x000000ffff027224 */ /* 0x000fe400078e0000 */
[----:B------:R-:W-:Y:S02]  /*2610*/  VIADD R18, R13, 0xffffffff ;  /* 0xffffffff0d127836 */ /* 0x000fe40000000000 */
[----:B------:R-:W-:-:S03]  /*2620*/  VIADD R16, R17, 0xffffffff ;  /* 0xffffffff11107836 */ /* 0x000fc60000000000 */
[----:B------:R-:W-:-:S04]  /*2630*/  ISETP.GT.U32.AND P0, PT, R18, 0xfd, PT ;  /* 0x000000fd1200780c */ /* 0x000fc80003f04070 */
[----:B------:R-:W-:-:S13]  /*2640*/  ISETP.GT.U32.OR P0, PT, R16, 0xfd, P0 ;  /* 0x000000fd1000780c */ /* 0x000fda0000704470 */
[----:B------:R-:W-:Y:S01]  /*2650*/  @!P0 IMAD.MOV.U32 R15, RZ, RZ, RZ ;  /* 0x000000ffff0f8224 */ /* 0x000fe200078e00ff */
[----:B------:R-:W-:Y:S06]  /*2660*/  @!P0 BRA `(.L_x_40) ;  /* 0x0000000000648947 */ /* 0x000fec0003800000 */
[----:B------:R-:W-:-:S13]  /*2670*/  FSETP.GTU.FTZ.AND P0, PT, |R0|, +INF , PT ;  /* 0x7f8000000000780b */ /* 0x000fda0003f1c200 */
[----:B------:R-:W-:Y:S05]  /*2680*/  @P0 BRA `(.L_x_41) ;  /* 0x00000004005c0947 */ /* 0x000fea0003800000 */
[----:B------:R-:W-:-:S13]  /*2690*/  FSETP.GTU.FTZ.AND P0, PT, |R3|, +INF , PT ;  /* 0x7f8000000300780b */ /* 0x000fda0003f1c200 */
[----:B------:R-:W-:Y:S05]  /*26a0*/  @P0 BRA `(.L_x_41) ;  /* 0x0000000400540947 */ /* 0x000fea0003800000 */
[----:B------:R-:W-:-:S13]  /*26b0*/  LOP3.LUT P0, RZ, R3, 0x7fffffff, R2, 0xc8, !PT ;  /* 0x7fffffff03ff7812 */ /* 0x000fda000780c802 */
[----:B------:R-:W-:Y:S05]  /*26c0*/  @!P0 BRA `(.L_x_42) ;  /* 0x0000000400448947 */ /* 0x000fea0003800000 */
[----:B------:R-:W-:Y:S01]  /*26d0*/  FADD.FTZ R15, |R0|, -RZ ;  /* 0x800000ff000f7221 */ /* 0x000fe20000010200 */
[----:B------:R-:W-:-:S04]  /*26e0*/  FADD.FTZ R19, |R3|, -RZ ;  /* 0x800000ff03137221 */ /* 0x000fc80000010200 */
[----:B------:R-:W-:Y:S02]  /*26f0*/  FSETP.NEU.FTZ.AND P1, PT, R15, +INF , PT ;  /* 0x7f8000000f00780b */ /* 0x000fe40003f3d000 */
[----:B------:R-:W-:Y:S02]  /*2700*/  FSETP.NEU.FTZ.AND P2, PT, R19, +INF , PT ;  /* 0x7f8000001300780b */ /* 0x000fe40003f5d000 */
[----:B------:R-:W-:-:S11]  /*2710*/  FSETP.NEU.FTZ.AND P0, PT, R15, +INF , PT ;  /* 0x7f8000000f00780b */ /* 0x000fd60003f1d000 */
[----:B------:R-:W-:Y:S05]  /*2720*/  @!P2 BRA !P1, `(.L_x_42) ;  /* 0x00000004002ca947 */ /* 0x000fea0004800000 */
[----:B------:R-:W-:-:S04]  /*2730*/  LOP3.LUT P1, RZ, R2, 0x7fffffff, RZ, 0xc0, !PT ;  /* 0x7fffffff02ff7812 */ /* 0x000fc8000782c0ff */
[----:B------:R-:W-:-:S13]  /*2740*/  PLOP3.LUT P1, PT, P2, P1, PT, 0x2f, 0xf2 ;  /* 0x0000000000f2781c */ /* 0x000fda0001722577 */
[----:B------:R-:W-:Y:S05]  /*2750*/  @P1 BRA `(.L_x_43) ;  /* 0x0000000400181947 */ /* 0x000fea0003800000 */
[----:B------:R-:W-:-:S04]  /*2760*/  LOP3.LUT P1, RZ, R3, 0x7fffffff, RZ, 0xc0, !PT ;  /* 0x7fffffff03ff7812 */ /* 0x000fc8000782c0ff */
[----:B------:R-:W-:-:S13]  /*2770*/  PLOP3.LUT P0, PT, P0, P1, PT, 0x2f, 0xf2 ;  /* 0x0000000000f2781c */ /* 0x000fda0000702577 */
[----:B------:R-:W-:Y:S05]  /*2780*/  @P0 BRA `(.L_x_44) ;  /* 0x0000000400000947 */ /* 0x000fea0003800000 */
[----:B------:R-:W-:Y:S02]  /*2790*/  ISETP.GE.AND P0, PT, R16, RZ, PT ;  /* 0x000000ff1000720c */ /* 0x000fe40003f06270 */
[----:B------:R-:W-:-:S11]  /*27a0*/  ISETP.GE.AND P1, PT, R18, RZ, PT ;  /* 0x000000ff1200720c */ /* 0x000fd60003f26270 */
[----:B------:R-:W-:Y:S02]  /*27b0*/  @P0 IMAD.MOV.U32 R15, RZ, RZ, RZ ;  /* 0x000000ffff0f0224 */ /* 0x000fe400078e00ff */
[----:B------:R-:W-:Y:S01]  /*27c0*/  @!P0 FFMA R2, R0, 1.84467440737095516160e+19, RZ ;  /* 0x5f80000000028823 */ /* 0x000fe200000000ff */
[----:B------:R-:W-:Y:S02]  /*27d0*/  @!P0 IMAD.MOV.U32 R15, RZ, RZ, -0x40 ;  /* 0xffffffc0ff0f8424 */ /* 0x000fe400078e00ff */
[----:B------:R-:W-:Y:S02]  /*27e0*/  @!P1 FFMA R3, R3, 1.84467440737095516160e+19, RZ ;  /* 0x5f80000003039823 */ /* 0x000fe400000000ff */
[----:B------:R-:W-:-:S07]  /*27f0*/  @!P1 VIADD R15, R15, 0x40 ;  /* 0x000000400f0f9836 */ /* 0x000fce0000000000 */
.L_x_40:
[----:B------:R-:W-:Y:S01]  /*2800*/  LEA R16, R13, 0xc0800000, 0x17 ;  /* 0xc08000000d107811 */ /* 0x000fe200078eb8ff */
[----:B------:R-:W-:Y:S01]  /*2810*/  VIADD R17, R17, 0xffffff81 ;  /* 0xffffff8111117836 */ /* 0x000fe20000000000 */
[----:B------:R-:W-:Y:S03]  /*2820*/  BSSY.RECONVERGENT B3, `(.L_x_45) ;  /* 0x0000035000037945 */ /* 0x000fe60003800200 */
[----:B------:R-:W-:Y:S02]  /*2830*/  IMAD.IADD R18, R3, 0x1, -R16 ;  /* 0x0000000103127824 */ /* 0x000fe400078e0a10 */
[C---:B------:R-:W-:Y:S02]  /*2840*/  IMAD R2, R17.reuse, -0x800000, R2 ;  /* 0xff80000011027824 */ /* 0x040fe400078e0202 */
[----:B------:R0:W1:Y:S01]  /*2850*/  MUFU.RCP R3, R18 ;  /* 0x0000001200037308 */ /* 0x0000620000001000 */
[----:B------:R-:W-:Y:S01]  /*2860*/  FADD.FTZ R19, -R18, -RZ ;  /* 0x800000ff12137221 */ /* 0x000fe20000010100 */
[----:B0-----:R-:W-:-:S05]  /*2870*/  IADD3 R18, PT, PT, R17, 0x7f, -R13 ;  /* 0x0000007f11127810 */ /* 0x001fca0007ffe80d */
[----:B------:R-:W-:Y:S02]  /*2880*/  IMAD.IADD R18, R18, 0x1, R15 ;  /* 0x0000000112127824 */ /* 0x000fe400078e020f */
[----:B-1----:R-:W-:-:S04]  /*2890*/  FFMA R16, R3, R19, 1 ;  /* 0x3f80000003107423 */ /* 0x002fc80000000013 */
[----:B------:R-:W-:-:S04]  /*28a0*/  FFMA R3, R3, R16, R3 ;  /* 0x0000001003037223 */ /* 0x000fc80000000003 */
[----:B------:R-:W-:-:S04]  /*28b0*/  FFMA R16, R2, R3, RZ ;  /* 0x0000000302107223 */ /* 0x000fc800000000ff */
[----:B------:R-:W-:-:S04]  /*28c0*/  FFMA R20, R19, R16, R2 ;  /* 0x0000001013147223 */ /* 0x000fc80000000002 */
[----:B------:R-:W-:-:S04]  /*28d0*/  FFMA R16, R3, R20, R16 ;  /* 0x0000001403107223 */ /* 0x000fc80000000010 */
[----:B------:R-:W-:-:S04]  /*28e0*/  FFMA R19, R19, R16, R2 ;  /* 0x0000001013137223 */ /* 0x000fc80000000002 */
[----:B------:R-:W-:-:S05]  /*28f0*/  FFMA R2, R3, R19, R16 ;  /* 0x0000001303027223 */ /* 0x000fca0000000010 */
[----:B------:R-:W-:-:S04]  /*2900*/  SHF.R.U32.HI R13, RZ, 0x17, R2 ;  /* 0x00000017ff0d7819 */ /* 0x000fc80000011602 */
[----:B------:R-:W-:-:S05]  /*2910*/  LOP3.LUT R13, R13, 0xff, RZ, 0xc0, !PT ;  /* 0x000000ff0d0d7812 */ /* 0x000fca00078ec0ff */
[----:B------:R-:W-:-:S04]  /*2920*/  IMAD.IADD R17, R13, 0x1, R18 ;  /* 0x000000010d117824 */ /* 0x000fc800078e0212 */
[----:B------:R-:W-:-:S05]  /*2930*/  VIADD R13, R17, 0xffffffff ;  /* 0xffffffff110d7836 */ /* 0x000fca0000000000 */
[----:B------:R-:W-:-:S13]  /*2940*/  ISETP.GE.U32.AND P0, PT, R13, 0xfe, PT ;  /* 0x000000fe0d00780c */ /* 0x000fda0003f06070 */
[----:B------:R-:W-:Y:S05]  /*2950*/  @!P0 BRA `(.L_x_46) ;  /* 0x0000000000808947 */ /* 0x000fea0003800000 */
[----:B------:R-:W-:-:S13]  /*2960*/  ISETP.GT.AND P0, PT, R17, 0xfe, PT ;  /* 0x000000fe1100780c */ /* 0x000fda0003f04270 */
[----:B------:R-:W-:Y:S05]  /*2970*/  @P0 BRA `(.L_x_47) ;  /* 0x00000000006c0947 */ /* 0x000fea0003800000 */
[----:B------:R-:W-:-:S13]  /*2980*/  ISETP.GE.AND P0, PT, R17, 0x1, PT ;  /* 0x000000011100780c */ /* 0x000fda0003f06270 */
[----:B------:R-:W-:Y:S05]  /*2990*/  @P0 BRA `(.L_x_48) ;  /* 0x0000000000740947 */ /* 0x000fea0003800000 */
[----:B------:R-:W-:Y:S02]  /*29a0*/  ISETP.GE.AND P0, PT, R17, -0x18, PT ;  /* 0xffffffe81100780c */ /* 0x000fe40003f06270 */
[----:B------:R-:W-:-:S11]  /*29b0*/  LOP3.LUT R2, R2, 0x80000000, RZ, 0xc0, !PT ;  /* 0x8000000002027812 */ /* 0x000fd600078ec0ff */
[----:B------:R-:W-:Y:S05]  /*29c0*/  @!P0 BRA `(.L_x_48) ;  /* 0x0000000000688947 */ /* 0x000fea0003800000 */
[-CC-:B------:R-:W-:Y:S01]  /*29d0*/  FFMA.RZ R13, R3, R19.reuse, R16.reuse ;  /* 0x00000013030d7223 */ /* 0x180fe2000000c010 */
[C---:B------:R-:W-:Y:S01]  /*29e0*/  VIADD R18, R17.reuse, 0x20 ;  /* 0x0000002011127836 */ /* 0x040fe20000000000 */
[C---:B------:R-:W-:Y:S02]  /*29f0*/  ISETP.NE.AND P2, PT, R17.reuse, RZ, PT ;  /* 0x000000ff1100720c */ /* 0x040fe40003f45270 */
[----:B------:R-:W-:Y:S02]  /*2a00*/  ISETP.NE.AND P1, PT, R17, RZ, PT ;  /* 0x000000ff1100720c */ /* 0x000fe40003f25270 */
[----:B------:R-:W-:Y:S01]  /*2a10*/  LOP3.LUT R15, R13, 0x7fffff, RZ, 0xc0, !PT ;  /* 0x007fffff0d0f7812 */ /* 0x000fe200078ec0ff */
[CCC-:B------:R-:W-:Y:S01]  /*2a20*/  FFMA.RP R13, R3.reuse, R19.reuse, R16.reuse ;  /* 0x00000013030d7223 */ /* 0x1c0fe20000008010 */
[----:B------:R-:W-:Y:S01]  /*2a30*/  FFMA.RM R16, R3, R19, R16 ;  /* 0x0000001303107223 */ /* 0x000fe20000004010 */
[----:B------:R-:W-:Y:S01]  /*2a40*/  IMAD.MOV R3, RZ, RZ, -R17 ;  /* 0x000000ffff037224 */ /* 0x000fe200078e0a11 */
[----:B------:R-:W-:-:S03]  /*2a50*/  LOP3.LUT R15, R15, 0x800000, RZ, 0xfc, !PT ;  /* 0x008000000f0f7812 */ /* 0x000fc600078efcff */
[----:B------:R-:W-:Y:S02]  /*2a60*/  FSETP.NEU.FTZ.AND P0, PT, R13, R16, PT ;  /* 0x000000100d00720b */ /* 0x000fe40003f1d000 */
[----:B------:R-:W-:Y:S02]  /*2a70*/  SHF.L.U32 R18, R15, R18, RZ ;  /* 0x000000120f127219 */ /* 0x000fe400000006ff */
[----:B------:R-:W-:Y:S02]  /*2a80*/  SEL R16, R3, RZ, P2 ;  /* 0x000000ff03107207 */ /* 0x000fe40001000000 */
[----:B------:R-:W-:Y:S02]  /*2a90*/  ISETP.NE.AND P1, PT, R18, RZ, P1 ;  /* 0x000000ff1200720c */ /* 0x000fe40000f25270 */
[----:B------:R-:W-:Y:S02]  /*2aa0*/  SHF.R.U32.HI R16, RZ, R16, R15 ;  /* 0x00000010ff107219 */ /* 0x000fe4000001160f */
[----:B------:R-:W-:-:S02]  /*2ab0*/  PLOP3.LUT P0, PT, P0, P1, PT, 0xf8, 0x8f ;  /* 0x00000000008f781c */ /* 0x000fc40000703f70 */
[----:B------:R-:W-:Y:S02]  /*2ac0*/  SHF.R.U32.HI R18, RZ, 0x1, R16 ;  /* 0x00000001ff127819 */ /* 0x000fe40000011610 */
[----:B------:R-:W-:-:S04]  /*2ad0*/  SEL R3, RZ, 0x1, !P0 ;  /* 0x00000001ff037807 */ /* 0x000fc80004000000 */
[----:B------:R-:W-:-:S04]  /*2ae0*/  LOP3.LUT R3, R3, 0x1, R18, 0xf8, !PT ;  /* 0x0000000103037812 */ /* 0x000fc800078ef812 */
[----:B------:R-:W-:-:S05]  /*2af0*/  LOP3.LUT R3, R3, R16, RZ, 0xc0, !PT ;  /* 0x0000001003037212 */ /* 0x000fca00078ec0ff */
[----:B------:R-:W-:-:S05]  /*2b00*/  IMAD.IADD R3, R18, 0x1, R3 ;  /* 0x0000000112037824 */ /* 0x000fca00078e0203 */
[----:B------:R-:W-:Y:S01]  /*2b10*/  LOP3.LUT R2, R3, R2, RZ, 0xfc, !PT ;  /* 0x0000000203027212 */ /* 0x000fe200078efcff */
[----:B------:R-:W-:Y:S06]  /*2b20*/  BRA `(.L_x_48) ;  /* 0x0000000000107947 */ /* 0x000fec0003800000 */
.L_x_47:
[----:B------:R-:W-:-:S04]  /*2b30*/  LOP3.LUT R2, R2, 0x80000000, RZ, 0xc0, !PT ;  /* 0x8000000002027812 */ /* 0x000fc800078ec0ff */
[----:B------:R-:W-:Y:S01]  /*2b40*/  LOP3.LUT R2, R2, 0x7f800000, RZ, 0xfc, !PT ;  /* 0x7f80000002027812 */ /* 0x000fe200078efcff */
[----:B------:R-:W-:Y:S06]  /*2b50*/  BRA `(.L_x_48) ;  /* 0x0000000000047947 */ /* 0x000fec0003800000 */
.L_x_46:
[----:B------:R-:W-:-:S07]  /*2b60*/  IMAD R2, R18, 0x800000, R2 ;  /* 0x0080000012027824 */ /* 0x000fce00078e0202 */
.L_x_48:
[----:B------:R-:W-:Y:S05]  /*2b70*/  BSYNC.RECONVERGENT B3 ;  /* 0x0000000000037941 */ /* 0x000fea0003800200 */
.L_x_45:
[----:B------:R-:W-:Y:S05]  /*2b80*/  BRA `(.L_x_49) ;  /* 0x0000000000207947 */ /* 0x000fea0003800000 */
.L_x_44:
[----:B------:R-:W-:-:S04]  /*2b90*/  LOP3.LUT R2, R3, 0x80000000, R2, 0x48, !PT ;  /* 0x8000000003027812 */ /* 0x000fc800078e4802 */
[----:B------:R-:W-:Y:S01]  /*2ba0*/  LOP3.LUT R2, R2, 0x7f800000, RZ, 0xfc, !PT ;  /* 0x7f80000002027812 */ /* 0x000fe200078efcff */
[----:B------:R-:W-:Y:S06]  /*2bb0*/  BRA `(.L_x_49) ;  /* 0x0000000000147947 */ /* 0x000fec0003800000 */
.L_x_43:
[----:B------:R-:W-:Y:S01]  /*2bc0*/  LOP3.LUT R2, R3, 0x80000000, R2, 0x48, !PT ;  /* 0x8000000003027812 */ /* 0x000fe200078e4802 */
[----:B------:R-:W-:Y:S06]  /*2bd0*/  BRA `(.L_x_49) ;  /* 0x00000000000c7947 */ /* 0x000fec0003800000 */
.L_x_42:
[----:B------:R-:W0:Y:S01]  /*2be0*/  MUFU.RSQ R2, -QNAN ;  /* 0xffc0000000027908 */ /* 0x000e220000001400 */
[----:B------:R-:W-:Y:S05]  /*2bf0*/  BRA `(.L_x_49) ;  /* 0x0000000000047947 */ /* 0x000fea0003800000 */
.L_x_41:
[----:B------:R-:W-:-:S07]  /*2c00*/  FADD.FTZ R2, R0, R3 ;  /* 0x0000000300027221 */ /* 0x000fce0000010000 */
.L_x_49:
[----:B------:R-:W-:Y:S05]  /*2c10*/  BSYNC.RECONVERGENT B2 ;  /* 0x0000000000027941 */ /* 0x000fea0003800200 */
.L_x_39:
[----:B------:R-:W-:-:S04]  /*2c20*/  IMAD.MOV.U32 R15, RZ, RZ, 0x0 ;  /* 0x00000000ff0f7424 */ /* 0x000fc800078e00ff */
[----:B0-----:R-:W-:Y:S05]  /*2c30*/  RET.REL.NODEC R14 `(timestretch01) ;  /* 0xffffffd00ef07950 */ /* 0x001fea0003c3ffff */
.L_x_50:
[----:B------:R-:W-:-:S00]  /*2c40*/  BRA `(.L_x_50) ;  /* 0xfffffffc00fc7947 */ /* 0x000fc0000383ffff */
[----:B------:R-:W-:-:S00]  /*2c50*/  NOP ;  /* 0x0000000000007918 */ /* 0x000fc00000000000 */
        /* <DEDUP_REMOVED lines=10> */
.L_x_53:


//--------------------- .nv.global.init           --------------------------
	.section	.nv.global.init,"aw",@progbits
	.align	4
.nv.global.init:
	.type		__cudart_i2opi_f,@object
	.size		__cudart_i2opi_f,(.L_0 - __cudart_i2opi_f)
__cudart_i2opi_f:
        /*0000*/ 	.byte	0x41, 0x90, 0x43, 0x3c, 0x99, 0x95, 0x62, 0xdb, 0xc0, 0xdd, 0x34, 0xf5, 0xd1, 0x57, 0x27, 0xfc
        /*0010*/ 	.byte	0x29, 0x15, 0x44, 0x4e, 0x6e, 0x83, 0xf9, 0xa2
.L_0:


//--------------------- .nv.shared.reserved.0     --------------------------
	.section	.nv.shared.reserved.0,"aw",@nobits
	.weak		__nv_reservedSMEM_offset_0_alias
	.size		__nv_reservedSMEM_offset_0_alias, 0, 64
	.other		__nv_reservedSMEM_offset_0_alias,@"STO_CUDA_RESERVED_SHARED STV_DEFAULT"
__nv_reservedSMEM_offset_0_alias:
	.zero		0
	.zero		64


//--------------------- .nv.constant0.timestretch01 --------------------------
	.section	.nv.constant0.timestretch01,"a",@progbits
	.sectionflags	@""
	.align	4
.nv.constant0.timestretch01:
	.zero		936


//--------------------- SYMBOLS --------------------------

	.type		.nv.reservedSmem.offset0,@object
	.size		.nv.reservedSmem.offset0,0x4
